	.target	sm_100a

	.elftype	@"ET_EXEC"


//--------------------- .note.nv.tkinfo           --------------------------
	.section	.note.nv.tkinfo,"",@"SHT_NOTE"
	.sectionflags	@"SHF_NOTE_NV_TKINFO"
	.tkinfo
        /*0018*/ 	.word	0x00000002
        /*0030*/ 	.string	""
        /*0030*/ 	.string	"ptxas"
        /*0030*/ 	.string	"Cuda compilation tools, release 13.0, V13.0.88"
        /*0030*/ 	.string	"Build cuda_13.0.r13.0/compiler.36424714_0"
        /*0030*/ 	.string	"-arch sm_100a -m 64 "



//--------------------- .note.nv.cuinfo           --------------------------
	.section	.note.nv.cuinfo,"",@"SHT_NOTE"
	.sectionflags	@"SHF_NOTE_NV_CUINFO"
        /*0018*/ 	.short	0x0002
        /*001a*/ 	.short	0x0064
        /*001c*/ 	.short	0x0082
	.zero		2


//--------------------- .nv.info                  --------------------------
	.section	.nv.info,"",@"SHT_CUDA_INFO"
	.align	4


	//----- nvinfo : EIATTR_REGCOUNT
	.align		4
        /*0000*/ 	.byte	0x04, 0x2f
        /*0002*/ 	.short	(.L_19 - .L_18)
	.align		4
.L_18:
        /*0004*/ 	.word	index@(_ZN7cutlass13device_kernelINS_4gemm6kernel13GemmUniversalIN4cute5tupleIJiiiiEEENS1_10collective13CollectiveMmaINS1_35MainloopSm100TmaUmmaWarpSpecializedILi2ELi2ELi4ENS5_IJNS4_1CILi1EEESB_SB_EEEEENS5_IJNSA_ILi64EEENSA_ILi256EEESE_EEENS_10tfloat32_tENS5_IJlSB_lEEESH_SI_NS4_8TiledMMAINS4_8MMA_AtomIJNS4_17SM100_MMA_TF32_SSISH_SH_fLi64ELi256ELNS4_4UMMA5MajorE0ELSN_0ELNSM_7ScaleInE0ELSO_0EEEEEENS4_6LayoutISC_NS5_IJNSA_ILi0EEESS_SS_EEEEENS5_IJNS4_10UnderscoreESV_SV_EEEEENS4_13SM90_TMA_LOADENS4_14ComposedLayoutINS4_7SwizzleILi3ELi4ELi3EEENS4_18smem_ptr_flag_bitsILi32EEENSR_INS5_IJNSA_ILi8EEENSA_ILi32EEEEEENS5_IJS15_SB_EEEEEEEvNS4_8identityESY_S19_vS1A_EENS_8epilogue10collective18CollectiveEpilogueINS1C_23Sm100TmaWarpSpecializedILi4ELi2ELi16ELb1ELb0EEEJSG_NS5_IJNSR_ISE_SB_EENSR_IS15_SB_EEEEESH_SI_SH_SI_NS1C_6fusion15FusionCallbacksIS1G_NS1K_17LinearCombinationISH_fSH_fLNS_15FloatRoundStyleE2EEESG_S1J_JEEENS4_5SM1004TMEM4LOAD26SM100_TMEM_LOAD_16dp128b8xESY_S19_NS4_17SM75_U32x4_LDSM_NENS4_14SM90_TMA_STOREES19_NS4_17SM90_U32x4_STSM_NENS4_39AutoVectorizingCopyWithAssumedAlignmentILi128EEEEEEvvEEEEvNT_6ParamsE)
        /*0008*/ 	.word	0x0000005e


	//----- nvinfo : EIATTR_FRAME_SIZE
	.align		4
.L_19:
        /*000c*/ 	.byte	0x04, 0x11
        /*000e*/ 	.short	(.L_21 - .L_20)
	.align		4
.L_20:
        /*0010*/ 	.word	index@($__internal_2_$__cuda_sm10x_tcgen05_guardrail_trap_unallocated_columns_being_dealloced)
        /*0014*/ 	.word	0x00000000


	//----- nvinfo : EIATTR_FRAME_SIZE
	.align		4
.L_21:
        /*0018*/ 	.byte	0x04, 0x11
        /*001a*/ 	.short	(.L_23 - .L_22)
	.align		4
.L_22:
        /*001c*/ 	.word	index@($__internal_1_$__cuda_sm10x_tcgen05_guardrail_trap_phase_invalid_during_alloc)
        /*0020*/ 	.word	0x00000000


	//----- nvinfo : EIATTR_FRAME_SIZE
	.align		4
.L_23:
        /*0024*/ 	.byte	0x04, 0x11
        /*0026*/ 	.short	(.L_25 - .L_24)
	.align		4
.L_24:
        /*0028*/ 	.word	index@($__internal_0_$__cuda_sm10x_tcgen05_guardrail_trap_col_being_dealloced_not_returned_by_alloc)
        /*002c*/ 	.word	0x00000000


	//----- nvinfo : EIATTR_FRAME_SIZE
	.align		4
.L_25:
        /*0030*/ 	.byte	0x04, 0x11
        /*0032*/ 	.short	(.L_27 - .L_26)
	.align		4
.L_26:
        /*0034*/ 	.word	index@(_ZN7cutlass13device_kernelINS_4gemm6kernel13GemmUniversalIN4cute5tupleIJiiiiEEENS1_10collective13CollectiveMmaINS1_35MainloopSm100TmaUmmaWarpSpecializedILi2ELi2ELi4ENS5_IJNS4_1CILi1EEESB_SB_EEEEENS5_IJNSA_ILi64EEENSA_ILi256EEESE_EEENS_10tfloat32_tENS5_IJlSB_lEEESH_SI_NS4_8TiledMMAINS4_8MMA_AtomIJNS4_17SM100_MMA_TF32_SSISH_SH_fLi64ELi256ELNS4_4UMMA5MajorE0ELSN_0ELNSM_7ScaleInE0ELSO_0EEEEEENS4_6LayoutISC_NS5_IJNSA_ILi0EEESS_SS_EEEEENS5_IJNS4_10UnderscoreESV_SV_EEEEENS4_13SM90_TMA_LOADENS4_14ComposedLayoutINS4_7SwizzleILi3ELi4ELi3EEENS4_18smem_ptr_flag_bitsILi32EEENSR_INS5_IJNSA_ILi8EEENSA_ILi32EEEEEENS5_IJS15_SB_EEEEEEEvNS4_8identityESY_S19_vS1A_EENS_8epilogue10collective18CollectiveEpilogueINS1C_23Sm100TmaWarpSpecializedILi4ELi2ELi16ELb1ELb0EEEJSG_NS5_IJNSR_ISE_SB_EENSR_IS15_SB_EEEEESH_SI_SH_SI_NS1C_6fusion15FusionCallbacksIS1G_NS1K_17LinearCombinationISH_fSH_fLNS_15FloatRoundStyleE2EEESG_S1J_JEEENS4_5SM1004TMEM4LOAD26SM100_TMEM_LOAD_16dp128b8xESY_S19_NS4_17SM75_U32x4_LDSM_NENS4_14SM90_TMA_STOREES19_NS4_17SM90_U32x4_STSM_NENS4_39AutoVectorizingCopyWithAssumedAlignmentILi128EEEEEEvvEEEEvNT_6ParamsE)
        /*0038*/ 	.word	0x00000000


	//----- nvinfo : EIATTR_MIN_STACK_SIZE
	.align		4
.L_27:
        /*003c*/ 	.byte	0x04, 0x12
        /*003e*/ 	.short	(.L_29 - .L_28)
	.align		4
.L_28:
        /*0040*/ 	.word	index@(_ZN7cutlass13device_kernelINS_4gemm6kernel13GemmUniversalIN4cute5tupleIJiiiiEEENS1_10collective13CollectiveMmaINS1_35MainloopSm100TmaUmmaWarpSpecializedILi2ELi2ELi4ENS5_IJNS4_1CILi1EEESB_SB_EEEEENS5_IJNSA_ILi64EEENSA_ILi256EEESE_EEENS_10tfloat32_tENS5_IJlSB_lEEESH_SI_NS4_8TiledMMAINS4_8MMA_AtomIJNS4_17SM100_MMA_TF32_SSISH_SH_fLi64ELi256ELNS4_4UMMA5MajorE0ELSN_0ELNSM_7ScaleInE0ELSO_0EEEEEENS4_6LayoutISC_NS5_IJNSA_ILi0EEESS_SS_EEEEENS5_IJNS4_10UnderscoreESV_SV_EEEEENS4_13SM90_TMA_LOADENS4_14ComposedLayoutINS4_7SwizzleILi3ELi4ELi3EEENS4_18smem_ptr_flag_bitsILi32EEENSR_INS5_IJNSA_ILi8EEENSA_ILi32EEEEEENS5_IJS15_SB_EEEEEEEvNS4_8identityESY_S19_vS1A_EENS_8epilogue10collective18CollectiveEpilogueINS1C_23Sm100TmaWarpSpecializedILi4ELi2ELi16ELb1ELb0EEEJSG_NS5_IJNSR_ISE_SB_EENSR_IS15_SB_EEEEESH_SI_SH_SI_NS1C_6fusion15FusionCallbacksIS1G_NS1K_17LinearCombinationISH_fSH_fLNS_15FloatRoundStyleE2EEESG_S1J_JEEENS4_5SM1004TMEM4LOAD26SM100_TMEM_LOAD_16dp128b8xESY_S19_NS4_17SM75_U32x4_LDSM_NENS4_14SM90_TMA_STOREES19_NS4_17SM90_U32x4_STSM_NENS4_39AutoVectorizingCopyWithAssumedAlignmentILi128EEEEEEvvEEEEvNT_6ParamsE)
        /*0044*/ 	.word	0x00000000
.L_29:


//--------------------- .nv.compat                --------------------------
	.section	.nv.compat,"",@"SHT_CUDA_COMPAT_INFO"
	.align	4
        /*0000*/ 	.byte	0x02, 0x09, 0x01, 0x00, 0x02, 0x02, 0x02, 0x00, 0x02, 0x05, 0x05, 0x00, 0x03, 0x07, 0x01, 0x01
        /*0010*/ 	.byte	0x02, 0x03, 0x01, 0x00, 0x02, 0x06, 0x01, 0x00, 0x04, 0x0b, 0x08, 0x00, 0x09, 0x00, 0x00, 0x00
        /*0020*/ 	.byte	0x00, 0x00, 0x00, 0x00


//--------------------- .nv.info._ZN7cutlass13device_kernelINS_4gemm6kernel13GemmUniversalIN4cute5tupleIJiiiiEEENS1_10collective13CollectiveMmaINS1_35MainloopSm100TmaUmmaWarpSpecializedILi2ELi2ELi4ENS5_IJNS4_1CILi1EEESB_SB_EEEEENS5_IJNSA_ILi64EEENSA_ILi256EEESE_EEENS_10tfloat32_tENS5_IJlSB_lEEESH_SI_NS4_8TiledMMAINS4_8MMA_AtomIJNS4_17SM100_MMA_TF32_SSISH_SH_fLi64ELi256ELNS4_4UMMA5MajorE0ELSN_0ELNSM_7ScaleInE0ELSO_0EEEEEENS4_6LayoutISC_NS5_IJNSA_ILi0EEESS_SS_EEEEENS5_IJNS4_10UnderscoreESV_SV_EEEEENS4_13SM90_TMA_LOADENS4_14ComposedLayoutINS4_7SwizzleILi3ELi4ELi3EEENS4_18smem_ptr_flag_bitsILi32EEENSR_INS5_IJNSA_ILi8EEENSA_ILi32EEEEEENS5_IJS15_SB_EEEEEEEvNS4_8identityESY_S19_vS1A_EENS_8epilogue10collective18CollectiveEpilogueINS1C_23Sm100TmaWarpSpecializedILi4ELi2ELi16ELb1ELb0EEEJSG_NS5_IJNSR_ISE_SB_EENSR_IS15_SB_EEEEESH_SI_SH_SI_NS1C_6fusion15FusionCallbacksIS1G_NS1K_17LinearCombinationISH_fSH_fLNS_15FloatRoundStyleE2EEESG_S1J_JEEENS4_5SM1004TMEM4LOAD26SM100_TMEM_LOAD_16dp128b8xESY_S19_NS4_17SM75_U32x4_LDSM_NENS4_14SM90_TMA_STOREES19_NS4_17SM90_U32x4_STSM_NENS4_39AutoVectorizingCopyWithAssumedAlignmentILi128EEEEEEvvEEEEvNT_6ParamsE --------------------------
	.section	.nv.info._ZN7cutlass13device_kernelINS_4gemm6kernel13GemmUniversalIN4cute5tupleIJiiiiEEENS1_10collective13CollectiveMmaINS1_35MainloopSm100TmaUmmaWarpSpecializedILi2ELi2ELi4ENS5_IJNS4_1CILi1EEESB_SB_EEEEENS5_IJNSA_ILi64EEENSA_ILi256EEESE_EEENS_10tfloat32_tENS5_IJlSB_lEEESH_SI_NS4_8TiledMMAINS4_8MMA_AtomIJNS4_17SM100_MMA_TF32_SSISH_SH_fLi64ELi256ELNS4_4UMMA5MajorE0ELSN_0ELNSM_7ScaleInE0ELSO_0EEEEEENS4_6LayoutISC_NS5_IJNSA_ILi0EEESS_SS_EEEEENS5_IJNS4_10UnderscoreESV_SV_EEEEENS4_13SM90_TMA_LOADENS4_14ComposedLayoutINS4_7SwizzleILi3ELi4ELi3EEENS4_18smem_ptr_flag_bitsILi32EEENSR_INS5_IJNSA_ILi8EEENSA_ILi32EEEEEENS5_IJS15_SB_EEEEEEEvNS4_8identityESY_S19_vS1A_EENS_8epilogue10collective18CollectiveEpilogueINS1C_23Sm100TmaWarpSpecializedILi4ELi2ELi16ELb1ELb0EEEJSG_NS5_IJNSR_ISE_SB_EENSR_IS15_SB_EEEEESH_SI_SH_SI_NS1C_6fusion15FusionCallbacksIS1G_NS1K_17LinearCombinationISH_fSH_fLNS_15FloatRoundStyleE2EEESG_S1J_JEEENS4_5SM1004TMEM4LOAD26SM100_TMEM_LOAD_16dp128b8xESY_S19_NS4_17SM75_U32x4_LDSM_NENS4_14SM90_TMA_STOREES19_NS4_17SM90_U32x4_STSM_NENS4_39AutoVectorizingCopyWithAssumedAlignmentILi128EEEEEEvvEEEEvNT_6ParamsE,"",@"SHT_CUDA_INFO"
	.sectionflags	@""
	.align	4


	//----- nvinfo : EIATTR_CUDA_API_VERSION
	.align		4
        /*0000*/ 	.byte	0x04, 0x37
        /*0002*/ 	.short	(.L_31 - .L_30)
.L_30:
        /*0004*/ 	.word	0x00000082


	//----- nvinfo : EIATTR_KPARAM_INFO
	.align		4
.L_31:
        /*0008*/ 	.byte	0x04, 0x17
        /*000a*/ 	.short	(.L_33 - .L_32)
.L_32:
        /*000c*/ 	.word	0x00000000
        /*0010*/ 	.short	0x0000
        /*0012*/ 	.short	0x0000
        /*0014*/ 	.byte	0x00, 0xf0, 0x01, 0x20


	//----- nvinfo : EIATTR_AT_ENTRY_FRAGMENTS
	.align		4
.L_33:
        /*0018*/ 	.byte	0x04, 0x4f
        /*001a*/ 	.short	(.L_35 - .L_34)


	//   ....[0]....
.L_34:
        /*001c*/ 	.word	0x00000006


	//----- nvinfo : EIATTR_RESERVED_SMEM_USED
	.align		4
.L_35:
        /*0020*/ 	.byte	0x01, 0x41
	.zero		2


	//----- nvinfo : EIATTR_SPARSE_MMA_MASK
	.align		4
        /*0024*/ 	.byte	0x03, 0x50
        /*0026*/ 	.short	0x0000


	//----- nvinfo : EIATTR_TCGEN05_1CTA_USED
	.align		4
        /*0028*/ 	.byte	0x01, 0x51
	.zero		2


	//----- nvinfo : EIATTR_MAXREG_COUNT
	.align		4
        /*002c*/ 	.byte	0x03, 0x1b
        /*002e*/ 	.short	0x00ff


	//----- nvinfo : EIATTR_NUM_BARRIERS
	.align		4
        /*0030*/ 	.byte	0x02, 0x4c
        /*0032*/ 	.byte	0x07
	.zero		1


	//----- nvinfo : EIATTR_EXTERNS
	.align		4
        /*0034*/ 	.byte	0x04, 0x0f
        /*0036*/ 	.short	(.L_37 - .L_36)


	//   ....[0]....
	.align		4
.L_36:
        /*0038*/ 	.word	index@(__assertfail)


	//----- nvinfo : EIATTR_MERCURY_ISA_VERSION
	.align		4
.L_37:
        /*003c*/ 	.byte	0x03, 0x5f
        /*003e*/ 	.short	0x0101


	//----- nvinfo : EIATTR_INT_WARP_WIDE_INSTR_OFFSETS
	.align		4
        /*0040*/ 	.byte	0x04, 0x31
        /*0042*/ 	.short	(.L_39 - .L_38)


	//   ....[0]....
.L_38:
        /*0044*/ 	.word	0x00001f00


	//   ....[1]....
        /*0048*/ 	.word	0x00003a40


	//   ....[2]....
        /*004c*/ 	.word	0x00003a70


	//   ....[3]....
        /*0050*/ 	.word	0x00003ac0


	//   ....[4]....
        /*0054*/ 	.word	0x000043c0


	//   ....[5]....
        /*0058*/ 	.word	0x00004420


	//   ....[6]....
        /*005c*/ 	.word	0x00004510


	//   ....[7]....
        /*0060*/ 	.word	0x00004580


	//   ....[8]....
        /*0064*/ 	.word	0x00004670


	//   ....[9]....
        /*0068*/ 	.word	0x000046e0


	//   ....[10]....
        /*006c*/ 	.word	0x000047e0


	//   ....[11]....
        /*0070*/ 	.word	0x00004860


	//   ....[12]....
        /*0074*/ 	.word	0x00004960


	//   ....[13]....
        /*0078*/ 	.word	0x00004a30


	//   ....[14]....
        /*007c*/ 	.word	0x00004ad0


	//   ....[15]....
        /*0080*/ 	.word	0x00004ba0


	//   ....[16]....
        /*0084*/ 	.word	0x00004c50


	//   ....[17]....
        /*0088*/ 	.word	0x00004d30


	//   ....[18]....
        /*008c*/ 	.word	0x00004eb0


	//   ....[19]....
        /*0090*/ 	.word	0x00005000


	//----- nvinfo : EIATTR_COOP_GROUP_MASK_REGIDS
	.align		4
.L_39:
        /*0094*/ 	.byte	0x04, 0x29
        /*0096*/ 	.short	(.L_41 - .L_40)


	//   ....[0]....
.L_40:
        /*0098*/ 	.word	0xffffffff


	//   ....[1]....
        /*009c*/ 	.word	0xffffffff


	//   ....[2]....
        /*00a0*/ 	.word	0xffffffff


	//   ....[3]....
        /*00a4*/ 	.word	0xffffffff


	//   ....[4]....
        /*00a8*/ 	.word	0xffffffff


	//   ....[5]....
        /*00ac*/ 	.word	0xffffffff


	//   ....[6]....
        /*00b0*/ 	.word	0xffffffff


	//   ....[7]....
        /*00b4*/ 	.word	0xffffffff


	//   ....[8]....
        /*00b8*/ 	.word	0xffffffff


	//   ....[9]....
        /*00bc*/ 	.word	0xffffffff


	//   ....[10]....
        /*00c0*/ 	.word	0xffffffff


	//   ....[11]....
        /*00c4*/ 	.word	0xffffffff


	//   ....[12]....
        /*00c8*/ 	.word	0xffffffff


	//----- nvinfo : EIATTR_COOP_GROUP_INSTR_OFFSETS
	.align		4
.L_41:
        /*00cc*/ 	.byte	0x04, 0x28
        /*00ce*/ 	.short	(.L_43 - .L_42)


	//   ....[0]....
.L_42:
        /*00d0*/ 	.word	0x00000090


	//   ....[1]....
        /*00d4*/ 	.word	0x000004d0


	//   ....[2]....
        /*00d8*/ 	.word	0x00000600


	//   ....[3]....
        /*00dc*/ 	.word	0x000007a0


	//   ....[4]....
        /*00e0*/ 	.word	0x000008a0


	//   ....[5]....
        /*00e4*/ 	.word	0x00000a10


	//   ....[6]....
        /*00e8*/ 	.word	0x00000bb0


	//   ....[7]....
        /*00ec*/ 	.word	0x00001de0


	//   ....[8]....
        /*00f0*/ 	.word	0x00002aa0


	//   ....[9]....
        /*00f4*/ 	.word	0x00002cb0


	//   ....[10]....
        /*00f8*/ 	.word	0x00002ce0


	//   ....[11]....
        /*00fc*/ 	.word	0x00003930


	//   ....[12]....
        /*0100*/ 	.word	0x00003b60


	//----- nvinfo : EIATTR_VRC_CTA_INIT_COUNT
	.align		4
.L_43:
        /*0104*/ 	.byte	0x02, 0x4a
        /*0106*/ 	.byte	0x80
	.zero		1


	//----- nvinfo : EIATTR_SYSCALL_OFFSETS
	.align		4
        /*0108*/ 	.byte	0x04, 0x46
        /*010a*/ 	.short	(.L_45 - .L_44)


	//   ....[0]....
.L_44:
        /*010c*/ 	.word	0x00005ab0


	//   ....[1]....
        /*0110*/ 	.word	0x00005ba0


	//   ....[2]....
        /*0114*/ 	.word	0x000063c0


	//   ....[3]....
        /*0118*/ 	.word	0x00006d80


	//   ....[4]....
        /*011c*/ 	.word	0x000076e0


	//   ....[5]....
        /*0120*/ 	.word	0x00008090


	//   ....[6]....
        /*0124*/ 	.word	0x00008a40


	//   ....[7]....
        /*0128*/ 	.word	0x00009420


	//   ....[8]....
        /*012c*/ 	.word	0x00009dd0


	//   ....[9]....
        /*0130*/ 	.word	0x0000a730


	//----- nvinfo : EIATTR_MBARRIER_INSTR_OFFSETS
	.align		4
.L_45:
        /*0134*/ 	.byte	0x04, 0x39
        /*0136*/ 	.short	(.L_47 - .L_46)


	//   ....[0]....
.L_46:
        /*0138*/ 	.word	0x000005b0
        /*013c*/ 	.word	0x000000ff
        /*0140*/ 	.word	0x00000000
        /*0144*/ 	.short	0x0100
        /*0146*/ 	.byte	0x05
	.zero		1


	//   ....[1]....
        /*0148*/ 	.word	0x000005c0
        /*014c*/ 	.word	0x000000ff
        /*0150*/ 	.word	0x00000010
        /*0154*/ 	.short	0x0100
        /*0156*/ 	.byte	0x05
	.zero		1


	//   ....[2]....
        /*0158*/ 	.word	0x000005d0
        /*015c*/ 	.word	0x000000ff
        /*0160*/ 	.word	0x00000008
        /*0164*/ 	.short	0x0100
        /*0166*/ 	.byte	0x05
	.zero		1


	//   ....[3]....
        /*0168*/ 	.word	0x000005e0
        /*016c*/ 	.word	0x000000ff
        /*0170*/ 	.word	0x00000018
        /*0174*/ 	.short	0x0100
        /*0176*/ 	.byte	0x05
	.zero		1


	//   ....[4]....
        /*0178*/ 	.word	0x00000710
        /*017c*/ 	.word	0x000000ff
        /*0180*/ 	.word	0x00000020
        /*0184*/ 	.short	0x0100
        /*0186*/ 	.byte	0x07
	.zero		1


	//   ....[5]....
        /*0188*/ 	.word	0x00000720
        /*018c*/ 	.word	0x000000ff
        /*0190*/ 	.word	0x00000040
        /*0194*/ 	.short	0x0100
        /*0196*/ 	.byte	0x07
	.zero		1


	//   ....[6]....
        /*0198*/ 	.word	0x00000730
        /*019c*/ 	.word	0x000000ff
        /*01a0*/ 	.word	0x00000028
        /*01a4*/ 	.short	0x0100
        /*01a6*/ 	.byte	0x07
	.zero		1


	//   ....[7]....
        /*01a8*/ 	.word	0x00000740
        /*01ac*/ 	.word	0x000000ff
        /*01b0*/ 	.word	0x00000048
        /*01b4*/ 	.short	0x0100
        /*01b6*/ 	.byte	0x07
	.zero		1


	//   ....[8]....
        /*01b8*/ 	.word	0x00000750
        /*01bc*/ 	.word	0x000000ff
        /*01c0*/ 	.word	0x00000030
        /*01c4*/ 	.short	0x0100
        /*01c6*/ 	.byte	0x07
	.zero		1


	//   ....[9]....
        /*01c8*/ 	.word	0x00000760
        /*01cc*/ 	.word	0x000000ff
        /*01d0*/ 	.word	0x00000050
        /*01d4*/ 	.short	0x0100
        /*01d6*/ 	.byte	0x07
	.zero		1


	//   ....[10]....
        /*01d8*/ 	.word	0x00000770
        /*01dc*/ 	.word	0x000000ff
        /*01e0*/ 	.word	0x00000038
        /*01e4*/ 	.short	0x0100
        /*01e6*/ 	.byte	0x07
	.zero		1


	//   ....[11]....
        /*01e8*/ 	.word	0x00000780
        /*01ec*/ 	.word	0x000000ff
        /*01f0*/ 	.word	0x00000058
        /*01f4*/ 	.short	0x0100
        /*01f6*/ 	.byte	0x07
	.zero		1


	//   ....[12]....
        /*01f8*/ 	.word	0x00000870
        /*01fc*/ 	.word	0x000000ff
        /*0200*/ 	.word	0x00000060
        /*0204*/ 	.short	0x0100
        /*0206*/ 	.byte	0x05
	.zero		1


	//   ....[13]....
        /*0208*/ 	.word	0x00000880
        /*020c*/ 	.word	0x000000ff
        /*0210*/ 	.word	0x00000068
        /*0214*/ 	.short	0x0100
        /*0216*/ 	.byte	0x05
	.zero		1


	//   ....[14]....
        /*0218*/ 	.word	0x000009c0
        /*021c*/ 	.word	0x000000ff
        /*0220*/ 	.word	0x00000070
        /*0224*/ 	.short	0x0100
        /*0226*/ 	.byte	0x05
	.zero		1


	//   ....[15]....
        /*0228*/ 	.word	0x000009d0
        /*022c*/ 	.word	0x000000ff
        /*0230*/ 	.word	0x00000080
        /*0234*/ 	.short	0x0100
        /*0236*/ 	.byte	0x05
	.zero		1


	//   ....[16]....
        /*0238*/ 	.word	0x000009e0
        /*023c*/ 	.word	0x000000ff
        /*0240*/ 	.word	0x00000078
        /*0244*/ 	.short	0x0100
        /*0246*/ 	.byte	0x05
	.zero		1


	//   ....[17]....
        /*0248*/ 	.word	0x000009f0
        /*024c*/ 	.word	0x000000ff
        /*0250*/ 	.word	0x00000088
        /*0254*/ 	.short	0x0100
        /*0256*/ 	.byte	0x05
	.zero		1


	//   ....[18]....
        /*0258*/ 	.word	0x00000b20
        /*025c*/ 	.word	0x000000ff
        /*0260*/ 	.word	0x00000090
        /*0264*/ 	.short	0x0100
        /*0266*/ 	.byte	0x07
	.zero		1


	//   ....[19]....
        /*0268*/ 	.word	0x00000b30
        /*026c*/ 	.word	0x000000ff
        /*0270*/ 	.word	0x000000b0
        /*0274*/ 	.short	0x0100
        /*0276*/ 	.byte	0x07
	.zero		1


	//   ....[20]....
        /*0278*/ 	.word	0x00000b40
        /*027c*/ 	.word	0x000000ff
        /*0280*/ 	.word	0x00000098
        /*0284*/ 	.short	0x0100
        /*0286*/ 	.byte	0x07
	.zero		1


	//   ....[21]....
        /*0288*/ 	.word	0x00000b50
        /*028c*/ 	.word	0x000000ff
        /*0290*/ 	.word	0x000000b8
        /*0294*/ 	.short	0x0100
        /*0296*/ 	.byte	0x07
	.zero		1


	//   ....[22]....
        /*0298*/ 	.word	0x00000b60
        /*029c*/ 	.word	0x000000ff
        /*02a0*/ 	.word	0x000000a0
        /*02a4*/ 	.short	0x0100
        /*02a6*/ 	.byte	0x07
	.zero		1


	//   ....[23]....
        /*02a8*/ 	.word	0x00000b70
        /*02ac*/ 	.word	0x000000ff
        /*02b0*/ 	.word	0x000000c0
        /*02b4*/ 	.short	0x0100
        /*02b6*/ 	.byte	0x07
	.zero		1


	//   ....[24]....
        /*02b8*/ 	.word	0x00000b80
        /*02bc*/ 	.word	0x000000ff
        /*02c0*/ 	.word	0x000000a8
        /*02c4*/ 	.short	0x0100
        /*02c6*/ 	.byte	0x07
	.zero		1


	//   ....[25]....
        /*02c8*/ 	.word	0x00000b90
        /*02cc*/ 	.word	0x000000ff
        /*02d0*/ 	.word	0x000000c8
        /*02d4*/ 	.short	0x0100
        /*02d6*/ 	.byte	0x07
	.zero		1


	//   ....[26]....
        /*02d8*/ 	.word	0x00000c80
        /*02dc*/ 	.word	0x000000ff
        /*02e0*/ 	.word	0x000000d0
        /*02e4*/ 	.short	0x0100
        /*02e6*/ 	.byte	0x05
	.zero		1


	//   ....[27]....
        /*02e8*/ 	.word	0x00000c90
        /*02ec*/ 	.word	0x000000ff
        /*02f0*/ 	.word	0x000000e0
        /*02f4*/ 	.short	0x0100
        /*02f6*/ 	.byte	0x05
	.zero		1


	//   ....[28]....
        /*02f8*/ 	.word	0x00000ca0
        /*02fc*/ 	.word	0x000000ff
        /*0300*/ 	.word	0x000000d8
        /*0304*/ 	.short	0x0100
        /*0306*/ 	.byte	0x05
	.zero		1


	//   ....[29]....
        /*0308*/ 	.word	0x00000cb0
        /*030c*/ 	.word	0x000000ff
        /*0310*/ 	.word	0x000000e8
        /*0314*/ 	.short	0x0100
        /*0316*/ 	.byte	0x05
	.zero		1


	//   ....[30]....
        /*0318*/ 	.word	0x00001580
        /*031c*/ 	.word	0x00000002
        /*0320*/ 	.word	0x000000e0
        /*0324*/ 	.short	0x010a
        /*0326*/ 	.byte	0xff
	.zero		1


	//   ....[31]....
        /*0328*/ 	.word	0x000015b0
        /*032c*/ 	.word	0x00000002
        /*0330*/ 	.word	0x000000d0
        /*0334*/ 	.short	0x0101
        /*0336*/ 	.byte	0xff
	.zero		1


	//   ....[32]....
        /*0338*/ 	.word	0x00001680
        /*033c*/ 	.word	0x000000ff
        /*0340*/ 	.word	0x00000010
        /*0344*/ 	.short	0x010a
        /*0346*/ 	.byte	0x08
	.zero		1


	//   ....[33]....
        /*0348*/ 	.word	0x00001720
        /*034c*/ 	.word	0x000000ff
        /*0350*/ 	.word	0x00000010
        /*0354*/ 	.short	0x010a
        /*0356*/ 	.byte	0x21
	.zero		1


	//   ....[34]....
        /*0358*/ 	.word	0x00001870
        /*035c*/ 	.word	0x000000ff
        /*0360*/ 	.word	0x00000010
        /*0364*/ 	.short	0x010a
        /*0366*/ 	.byte	0x08
	.zero		1


	//   ....[35]....
        /*0368*/ 	.word	0x00001a40
        /*036c*/ 	.word	0x000000ff
        /*0370*/ 	.word	0x00000068
        /*0374*/ 	.short	0x0101
        /*0376*/ 	.byte	0x04
	.zero		1


	//   ....[36]....
        /*0378*/ 	.word	0x00001a60
        /*037c*/ 	.word	0x000000ff
        /*0380*/ 	.word	0x00000010
        /*0384*/ 	.short	0x010a
        /*0386*/ 	.byte	0x08
	.zero		1


	//   ....[37]....
        /*0388*/ 	.word	0x00001ae0
        /*038c*/ 	.word	0x000000ff
        /*0390*/ 	.word	0x00000010
        /*0394*/ 	.short	0x010a
        /*0396*/ 	.byte	0x21
	.zero		1


	//   ....[38]....
        /*0398*/ 	.word	0x00001c30
        /*039c*/ 	.word	0x000000ff
        /*03a0*/ 	.word	0x00000010
        /*03a4*/ 	.short	0x010a
        /*03a6*/ 	.byte	0x08
	.zero		1


	//   ....[39]....
        /*03a8*/ 	.word	0x00001e10
        /*03ac*/ 	.word	0x00000002
        /*03b0*/ 	.word	0x00000070
        /*03b4*/ 	.short	0x010a
        /*03b6*/ 	.byte	0xff
	.zero		1


	//   ....[40]....
        /*03b8*/ 	.word	0x00001ed0
        /*03bc*/ 	.word	0x00000002
        /*03c0*/ 	.word	0x00000000
        /*03c4*/ 	.short	0x0101
        /*03c6*/ 	.byte	0xff
	.zero		1


	//   ....[41]....
        /*03c8*/ 	.word	0x00002430
        /*03cc*/ 	.word	0x000000ff
        /*03d0*/ 	.word	0x00000000
        /*03d4*/ 	.short	0x010a
        /*03d6*/ 	.byte	0x04
	.zero		1


	//   ....[42]....
        /*03d8*/ 	.word	0x000024d0
        /*03dc*/ 	.word	0x00000000
        /*03e0*/ 	.word	0x00000000
        /*03e4*/ 	.short	0x010a
        /*03e6*/ 	.byte	0xff
	.zero		1


	//   ....[43]....
        /*03e8*/ 	.word	0x000025f0
        /*03ec*/ 	.word	0x00000000
        /*03f0*/ 	.word	0x000000d0
        /*03f4*/ 	.short	0x010a
        /*03f6*/ 	.byte	0xff
	.zero		1


	//   ....[44]....
        /*03f8*/ 	.word	0x00002660
        /*03fc*/ 	.word	0x00000000
        /*0400*/ 	.word	0x00000000
        /*0404*/ 	.short	0x0101
        /*0406*/ 	.byte	0xff
	.zero		1


	//   ....[45]....
        /*0408*/ 	.word	0x00002680
        /*040c*/ 	.word	0x000000ff
        /*0410*/ 	.word	0x00000080
        /*0414*/ 	.short	0x010a
        /*0416*/ 	.byte	0x05
	.zero		1


	//   ....[46]....
        /*0418*/ 	.word	0x000027a0
        /*041c*/ 	.word	0x00000000
        /*0420*/ 	.word	0x00000070
        /*0424*/ 	.short	0x010a
        /*0426*/ 	.byte	0xff
	.zero		1


	//   ....[47]....
        /*0428*/ 	.word	0x000028a0
        /*042c*/ 	.word	0x00000000
        /*0430*/ 	.word	0x00000000
        /*0434*/ 	.short	0x0101
        /*0436*/ 	.byte	0xff
	.zero		1


	//   ....[48]....
        /*0438*/ 	.word	0x00002930
        /*043c*/ 	.word	0x000000ff
        /*0440*/ 	.word	0x00000080
        /*0444*/ 	.short	0x0106
        /*0446*/ 	.byte	0x05
	.zero		1


	//   ....[49]....
        /*0448*/ 	.word	0x00002950
        /*044c*/ 	.word	0x000000ff
        /*0450*/ 	.word	0x00000080
        /*0454*/ 	.short	0x010a
        /*0456*/ 	.byte	0x05
	.zero		1


	//   ....[50]....
        /*0458*/ 	.word	0x000029e0
        /*045c*/ 	.word	0x000000ff
        /*0460*/ 	.word	0x00000080
        /*0464*/ 	.short	0x0106
        /*0466*/ 	.byte	0x04
	.zero		1


	//   ....[51]....
        /*0468*/ 	.word	0x00002a20
        /*046c*/ 	.word	0x00000000
        /*0470*/ 	.word	0x00000080
        /*0474*/ 	.short	0x010a
        /*0476*/ 	.byte	0xff
	.zero		1


	//   ....[52]....
        /*0478*/ 	.word	0x00002fe0
        /*047c*/ 	.word	0x00000000
        /*0480*/ 	.word	0x00000070
        /*0484*/ 	.short	0x010a
        /*0486*/ 	.byte	0xff
	.zero		1


	//   ....[53]....
        /*0488*/ 	.word	0x000030f0
        /*048c*/ 	.word	0x00000003
        /*0490*/ 	.word	0x00000000
        /*0494*/ 	.short	0x0101
        /*0496*/ 	.byte	0xff
	.zero		1


	//   ....[54]....
        /*0498*/ 	.word	0x00003100
        /*049c*/ 	.word	0x000000ff
        /*04a0*/ 	.word	0x00000000
        /*04a4*/ 	.short	0x010a
        /*04a6*/ 	.byte	0x07
	.zero		1


	//   ....[55]....
        /*04a8*/ 	.word	0x00003180
        /*04ac*/ 	.word	0x000000ff
        /*04b0*/ 	.word	0x000000b0
        /*04b4*/ 	.short	0x010a
        /*04b6*/ 	.byte	0x06
	.zero		1


	//   ....[56]....
        /*04b8*/ 	.word	0x00003250
        /*04bc*/ 	.word	0x000000ff
        /*04c0*/ 	.word	0x00000000
        /*04c4*/ 	.short	0x010a
        /*04c6*/ 	.byte	0x0b
	.zero		1


	//   ....[57]....
        /*04c8*/ 	.word	0x00003380
        /*04cc*/ 	.word	0x000000ff
        /*04d0*/ 	.word	0x00000000
        /*04d4*/ 	.short	0x010a
        /*04d6*/ 	.byte	0x22
	.zero		1


	//   ....[58]....
        /*04d8*/ 	.word	0x00003760
        /*04dc*/ 	.word	0x000000ff
        /*04e0*/ 	.word	0x00000000
        /*04e4*/ 	.short	0x010a
        /*04e6*/ 	.byte	0x06
	.zero		1


	//   ....[59]....
        /*04e8*/ 	.word	0x000037f0
        /*04ec*/ 	.word	0x000000ff
        /*04f0*/ 	.word	0x00000000
        /*04f4*/ 	.short	0x010a
        /*04f6*/ 	.byte	0x06
	.zero		1


	//   ....[60]....
        /*04f8*/ 	.word	0x00003880
        /*04fc*/ 	.word	0x000000ff
        /*0500*/ 	.word	0x00000000
        /*0504*/ 	.short	0x010a
        /*0506*/ 	.byte	0x06
	.zero		1


	//   ....[61]....
        /*0508*/ 	.word	0x00003910
        /*050c*/ 	.word	0x000000ff
        /*0510*/ 	.word	0x00000000
        /*0514*/ 	.short	0x010a
        /*0516*/ 	.byte	0x07
	.zero		1


	//   ....[62]....
        /*0518*/ 	.word	0x00003d60
        /*051c*/ 	.word	0x00000000
        /*0520*/ 	.word	0x00000070
        /*0524*/ 	.short	0x010a
        /*0526*/ 	.byte	0xff
	.zero		1


	//   ....[63]....
        /*0528*/ 	.word	0x00003e20
        /*052c*/ 	.word	0x00000000
        /*0530*/ 	.word	0x00000000
        /*0534*/ 	.short	0x0101
        /*0536*/ 	.byte	0xff
	.zero		1


	//   ....[64]....
        /*0538*/ 	.word	0x00004140
        /*053c*/ 	.word	0x000000ff
        /*0540*/ 	.word	0x00000068
        /*0544*/ 	.short	0x010a
        /*0546*/ 	.byte	0x07
	.zero		1


	//   ....[65]....
        /*0548*/ 	.word	0x00004340
        /*054c*/ 	.word	0x000000ff
        /*0550*/ 	.word	0x00000040
        /*0554*/ 	.short	0x010a
        /*0556*/ 	.byte	0x07
	.zero		1


	//   ....[66]....
        /*0558*/ 	.word	0x000044c0
        /*055c*/ 	.word	0x000000ff
        /*0560*/ 	.word	0x00000020
        /*0564*/ 	.short	0x010b
        /*0566*/ 	.byte	0x07
	.zero		1


	//   ....[67]....
        /*0568*/ 	.word	0x000044d0
        /*056c*/ 	.word	0x000000ff
        /*0570*/ 	.word	0x00000000
        /*0574*/ 	.short	0x0101
        /*0576*/ 	.byte	0x15
	.zero		1


	//   ....[68]....
        /*0578*/ 	.word	0x000044e0
        /*057c*/ 	.word	0x000000ff
        /*0580*/ 	.word	0x00000048
        /*0584*/ 	.short	0x010a
        /*0586*/ 	.byte	0x07
	.zero		1


	//   ....[69]....
        /*0588*/ 	.word	0x00004620
        /*058c*/ 	.word	0x000000ff
        /*0590*/ 	.word	0x00000028
        /*0594*/ 	.short	0x010b
        /*0596*/ 	.byte	0x07
	.zero		1


	//   ....[70]....
        /*0598*/ 	.word	0x00004630
        /*059c*/ 	.word	0x000000ff
        /*05a0*/ 	.word	0x00000000
        /*05a4*/ 	.short	0x0101
        /*05a6*/ 	.byte	0x0f
	.zero		1


	//   ....[71]....
        /*05a8*/ 	.word	0x00004640
        /*05ac*/ 	.word	0x000000ff
        /*05b0*/ 	.word	0x00000050
        /*05b4*/ 	.short	0x010a
        /*05b6*/ 	.byte	0x07
	.zero		1


	//   ....[72]....
        /*05b8*/ 	.word	0x00004790
        /*05bc*/ 	.word	0x000000ff
        /*05c0*/ 	.word	0x00000030
        /*05c4*/ 	.short	0x010b
        /*05c6*/ 	.byte	0x07
	.zero		1


	//   ....[73]....
        /*05c8*/ 	.word	0x000047a0
        /*05cc*/ 	.word	0x000000ff
        /*05d0*/ 	.word	0x00000000
        /*05d4*/ 	.short	0x0101
        /*05d6*/ 	.byte	0x0e
	.zero		1


	//   ....[74]....
        /*05d8*/ 	.word	0x000047b0
        /*05dc*/ 	.word	0x000000ff
        /*05e0*/ 	.word	0x00000058
        /*05e4*/ 	.short	0x010a
        /*05e6*/ 	.byte	0x07
	.zero		1


	//   ....[75]....
        /*05e8*/ 	.word	0x00004910
        /*05ec*/ 	.word	0x000000ff
        /*05f0*/ 	.word	0x00000038
        /*05f4*/ 	.short	0x010b
        /*05f6*/ 	.byte	0x07
	.zero		1


	//   ....[76]....
        /*05f8*/ 	.word	0x00004920
        /*05fc*/ 	.word	0x000000ff
        /*0600*/ 	.word	0x00000000
        /*0604*/ 	.short	0x0101
        /*0606*/ 	.byte	0x0d
	.zero		1


	//   ....[77]....
        /*0608*/ 	.word	0x00004930
        /*060c*/ 	.word	0x000000ff
        /*0610*/ 	.word	0x00000040
        /*0614*/ 	.short	0x010a
        /*0616*/ 	.byte	0x07
	.zero		1


	//   ....[78]....
        /*0618*/ 	.word	0x00004a80
        /*061c*/ 	.word	0x000000ff
        /*0620*/ 	.word	0x00000020
        /*0624*/ 	.short	0x010b
        /*0626*/ 	.byte	0x07
	.zero		1


	//   ....[79]....
        /*0628*/ 	.word	0x00004a90
        /*062c*/ 	.word	0x000000ff
        /*0630*/ 	.word	0x00000000
        /*0634*/ 	.short	0x0101
        /*0636*/ 	.byte	0x15
	.zero		1


	//   ....[80]....
        /*0638*/ 	.word	0x00004aa0
        /*063c*/ 	.word	0x000000ff
        /*0640*/ 	.word	0x00000048
        /*0644*/ 	.short	0x010a
        /*0646*/ 	.byte	0x07
	.zero		1


	//   ....[81]....
        /*0648*/ 	.word	0x00004bf0
        /*064c*/ 	.word	0x000000ff
        /*0650*/ 	.word	0x00000028
        /*0654*/ 	.short	0x010b
        /*0656*/ 	.byte	0x07
	.zero		1


	//   ....[82]....
        /*0658*/ 	.word	0x00004c00
        /*065c*/ 	.word	0x000000ff
        /*0660*/ 	.word	0x00000000
        /*0664*/ 	.short	0x0101
        /*0666*/ 	.byte	0x0f
	.zero		1


	//   ....[83]....
        /*0668*/ 	.word	0x00004c10
        /*066c*/ 	.word	0x000000ff
        /*0670*/ 	.word	0x00000050
        /*0674*/ 	.short	0x010a
        /*0676*/ 	.byte	0x07
	.zero		1


	//   ....[84]....
        /*0678*/ 	.word	0x00004d90
        /*067c*/ 	.word	0x000000ff
        /*0680*/ 	.word	0x00000030
        /*0684*/ 	.short	0x010b
        /*0686*/ 	.byte	0x07
	.zero		1


	//   ....[85]....
        /*0688*/ 	.word	0x00004dd0
        /*068c*/ 	.word	0x000000ff
        /*0690*/ 	.word	0x00000000
        /*0694*/ 	.short	0x0101
        /*0696*/ 	.byte	0x0e
	.zero		1


	//   ....[86]....
        /*0698*/ 	.word	0x00004e10
        /*069c*/ 	.word	0x000000ff
        /*06a0*/ 	.word	0x00000058
        /*06a4*/ 	.short	0x010a
        /*06a6*/ 	.byte	0x07
	.zero		1


	//   ....[87]....
        /*06a8*/ 	.word	0x00005040
        /*06ac*/ 	.word	0x000000ff
        /*06b0*/ 	.word	0x00000038
        /*06b4*/ 	.short	0x010b
        /*06b6*/ 	.byte	0x07
	.zero		1


	//   ....[88]....
        /*06b8*/ 	.word	0x00005060
        /*06bc*/ 	.word	0x000000ff
        /*06c0*/ 	.word	0x00000000
        /*06c4*/ 	.short	0x0101
        /*06c6*/ 	.byte	0x0d
	.zero		1


	//   ....[89]....
        /*06c8*/ 	.word	0x00005080
        /*06cc*/ 	.word	0x000000ff
        /*06d0*/ 	.word	0x00000040
        /*06d4*/ 	.short	0x010a
        /*06d6*/ 	.byte	0x07
	.zero		1


	//   ....[90]....
        /*06d8*/ 	.word	0x000050a0
        /*06dc*/ 	.word	0x000000ff
        /*06e0*/ 	.word	0x00000048
        /*06e4*/ 	.short	0x010a
        /*06e6*/ 	.byte	0x07
	.zero		1


	//   ....[91]....
        /*06e8*/ 	.word	0x000050c0
        /*06ec*/ 	.word	0x000000ff
        /*06f0*/ 	.word	0x00000050
        /*06f4*/ 	.short	0x010a
        /*06f6*/ 	.byte	0x07
	.zero		1


	//   ....[92]....
        /*06f8*/ 	.word	0x00005110
        /*06fc*/ 	.word	0x00000002
        /*0700*/ 	.word	0x00000058
        /*0704*/ 	.short	0x010a
        /*0706*/ 	.byte	0xff
	.zero		1


	//   ....[93]....
        /*0708*/ 	.word	0x00005470
        /*070c*/ 	.word	0x00000000
        /*0710*/ 	.word	0x00000070
        /*0714*/ 	.short	0x010a
        /*0716*/ 	.byte	0xff
	.zero		1


	//   ....[94]....
        /*0718*/ 	.word	0x00005580
        /*071c*/ 	.word	0x00000000
        /*0720*/ 	.word	0x00000000
        /*0724*/ 	.short	0x0101
        /*0726*/ 	.byte	0xff
	.zero		1


	//   ....[95]....
        /*0728*/ 	.word	0x00006000
        /*072c*/ 	.word	0x000000ff
        /*0730*/ 	.word	0x00000020
        /*0734*/ 	.short	0x010a
        /*0736*/ 	.byte	0x30
	.zero		1


	//   ....[96]....
        /*0738*/ 	.word	0x00006030
        /*073c*/ 	.word	0x00000053
        /*0740*/ 	.word	0x00000090
        /*0744*/ 	.short	0x010a
        /*0746*/ 	.byte	0xff
	.zero		1


	//   ....[97]....
        /*0748*/ 	.word	0x000061a0
        /*074c*/ 	.word	0x000000ff
        /*0750*/ 	.word	0x00000020
        /*0754*/ 	.short	0x010a
        /*0756*/ 	.byte	0x30
	.zero		1


	//   ....[98]....
        /*0758*/ 	.word	0x000062a0
        /*075c*/ 	.word	0x00000053
        /*0760*/ 	.word	0x00000090
        /*0764*/ 	.short	0x010a
        /*0766*/ 	.byte	0xff
	.zero		1


	//   ....[99]....
        /*0768*/ 	.word	0x00006aa0
        /*076c*/ 	.word	0x00000000
        /*0770*/ 	.word	0x00000000
        /*0774*/ 	.short	0x0101
        /*0776*/ 	.byte	0xff
	.zero		1


	//   ....[100]....
        /*0778*/ 	.word	0x00006ab0
        /*077c*/ 	.word	0x00000002
        /*0780*/ 	.word	0x00000020
        /*0784*/ 	.short	0x010a
        /*0786*/ 	.byte	0xff
	.zero		1


	//   ....[101]....
        /*0788*/ 	.word	0x00006b80
        /*078c*/ 	.word	0x00000002
        /*0790*/ 	.word	0x00000020
        /*0794*/ 	.short	0x010a
        /*0796*/ 	.byte	0xff
	.zero		1


	//   ....[102]....
        /*0798*/ 	.word	0x00007400
        /*079c*/ 	.word	0x00000015
        /*07a0*/ 	.word	0x00000000
        /*07a4*/ 	.short	0x0101
        /*07a6*/ 	.byte	0xff
	.zero		1


	//   ....[103]....
        /*07a8*/ 	.word	0x00007420
        /*07ac*/ 	.word	0x00000000
        /*07b0*/ 	.word	0x00000020
        /*07b4*/ 	.short	0x010a
        /*07b6*/ 	.byte	0xff
	.zero		1


	//   ....[104]....
        /*07b8*/ 	.word	0x000074e0
        /*07bc*/ 	.word	0x00000000
        /*07c0*/ 	.word	0x00000020
        /*07c4*/ 	.short	0x010a
        /*07c6*/ 	.byte	0xff
	.zero		1


	//   ....[105]....
        /*07c8*/ 	.word	0x00007d70
        /*07cc*/ 	.word	0x00000015
        /*07d0*/ 	.word	0x00000000
        /*07d4*/ 	.short	0x0101
        /*07d6*/ 	.byte	0xff
	.zero		1


	//   ....[106]....
        /*07d8*/ 	.word	0x00007d90
        /*07dc*/ 	.word	0x00000000
        /*07e0*/ 	.word	0x00000020
        /*07e4*/ 	.short	0x010a
        /*07e6*/ 	.byte	0xff
	.zero		1


	//   ....[107]....
        /*07e8*/ 	.word	0x00007e50
        /*07ec*/ 	.word	0x00000000
        /*07f0*/ 	.word	0x00000020
        /*07f4*/ 	.short	0x010a
        /*07f6*/ 	.byte	0xff
	.zero		1


	//   ....[108]....
        /*07f8*/ 	.word	0x00008710
        /*07fc*/ 	.word	0x00000015
        /*0800*/ 	.word	0x00000000
        /*0804*/ 	.short	0x0101
        /*0806*/ 	.byte	0xff
	.zero		1


	//   ....[109]....
        /*0808*/ 	.word	0x00008730
        /*080c*/ 	.word	0x00000000
        /*0810*/ 	.word	0x00000020
        /*0814*/ 	.short	0x010a
        /*0816*/ 	.byte	0xff
	.zero		1


	//   ....[110]....
        /*0818*/ 	.word	0x000087f0
        /*081c*/ 	.word	0x00000000
        /*0820*/ 	.word	0x00000020
        /*0824*/ 	.short	0x010a
        /*0826*/ 	.byte	0xff
	.zero		1


	//   ....[111]....
        /*0828*/ 	.word	0x000090f0
        /*082c*/ 	.word	0x00000015
        /*0830*/ 	.word	0x00000000
        /*0834*/ 	.short	0x0101
        /*0836*/ 	.byte	0xff
	.zero		1


	//   ....[112]....
        /*0838*/ 	.word	0x00009110
        /*083c*/ 	.word	0x00000000
        /*0840*/ 	.word	0x00000020
        /*0844*/ 	.short	0x010a
        /*0846*/ 	.byte	0xff
	.zero		1


	//   ....[113]....
        /*0848*/ 	.word	0x000091d0
        /*084c*/ 	.word	0x00000000
        /*0850*/ 	.word	0x00000020
        /*0854*/ 	.short	0x010a
        /*0856*/ 	.byte	0xff
	.zero		1


	//   ....[114]....
        /*0858*/ 	.word	0x00009aa0
        /*085c*/ 	.word	0x00000015
        /*0860*/ 	.word	0x00000000
        /*0864*/ 	.short	0x0101
        /*0866*/ 	.byte	0xff
	.zero		1


	//   ....[115]....
        /*0868*/ 	.word	0x00009ac0
        /*086c*/ 	.word	0x00000000
        /*0870*/ 	.word	0x00000020
        /*0874*/ 	.short	0x010a
        /*0876*/ 	.byte	0xff
	.zero		1


	//   ....[116]....
        /*0878*/ 	.word	0x00009b80
        /*087c*/ 	.word	0x00000000
        /*0880*/ 	.word	0x00000020
        /*0884*/ 	.short	0x010a
        /*0886*/ 	.byte	0xff
	.zero		1


	//   ....[117]....
        /*0888*/ 	.word	0x0000a450
        /*088c*/ 	.word	0x00000015
        /*0890*/ 	.word	0x00000000
        /*0894*/ 	.short	0x0101
        /*0896*/ 	.byte	0xff
	.zero		1


	//   ....[118]....
        /*0898*/ 	.word	0x0000a470
        /*089c*/ 	.word	0x00000000
        /*08a0*/ 	.word	0x00000020
        /*08a4*/ 	.short	0x010a
        /*08a6*/ 	.byte	0xff
	.zero		1


	//   ....[119]....
        /*08a8*/ 	.word	0x0000a530
        /*08ac*/ 	.word	0x00000000
        /*08b0*/ 	.word	0x00000020
        /*08b4*/ 	.short	0x010a
        /*08b6*/ 	.byte	0xff
	.zero		1


	//   ....[120]....
        /*08b8*/ 	.word	0x0000a8a0
        /*08bc*/ 	.word	0x000000ff
        /*08c0*/ 	.word	0x00000000
        /*08c4*/ 	.short	0x0101
        /*08c6*/ 	.byte	0x05
	.zero		1


	//   ....[121]....
        /*08c8*/ 	.word	0x0000ae10
        /*08cc*/ 	.word	0x00000000
        /*08d0*/ 	.word	0x00000000
        /*08d4*/ 	.short	0x0101
        /*08d6*/ 	.byte	0xff
	.zero		1


	//   ....[122]....
        /*08d8*/ 	.word	0x0000b080
        /*08dc*/ 	.word	0x000000ff
        /*08e0*/ 	.word	0x00000000
        /*08e4*/ 	.short	0x0101
        /*08e6*/ 	.byte	0x04
	.zero		1


	//   ....[123]....
        /*08e8*/ 	.word	0x0000b0a0
        /*08ec*/ 	.word	0x00000002
        /*08f0*/ 	.word	0x000000e0
        /*08f4*/ 	.short	0x010a
        /*08f6*/ 	.byte	0xff
	.zero		1


	//   ....[124]....
        /*08f8*/ 	.word	0x0000b100
        /*08fc*/ 	.word	0x00000002
        /*0900*/ 	.word	0x00000010
        /*0904*/ 	.short	0x010a
        /*0906*/ 	.byte	0xff
	.zero		1


	//   ....[125]....
        /*0908*/ 	.word	0x0000b160
        /*090c*/ 	.word	0x00000002
        /*0910*/ 	.word	0x00000010
        /*0914*/ 	.short	0x010a
        /*0916*/ 	.byte	0xff
	.zero		1


	//   ....[126]....
        /*0918*/ 	.word	0x0000b1b0
        /*091c*/ 	.word	0x00000002
        /*0920*/ 	.word	0x00000070
        /*0924*/ 	.short	0x010a
        /*0926*/ 	.byte	0xff
	.zero		1


	//   ....[127]....
        /*0928*/ 	.word	0x0000b210
        /*092c*/ 	.word	0x00000000
        /*0930*/ 	.word	0x00000000
        /*0934*/ 	.short	0x010a
        /*0936*/ 	.byte	0xff
	.zero		1


	//   ....[128]....
        /*0938*/ 	.word	0x0000b260
        /*093c*/ 	.word	0x00000000
        /*0940*/ 	.word	0x000000d0
        /*0944*/ 	.short	0x010a
        /*0946*/ 	.byte	0xff
	.zero		1


	//   ....[129]....
        /*0948*/ 	.word	0x0000b2c0
        /*094c*/ 	.word	0x00000000
        /*0950*/ 	.word	0x00000080
        /*0954*/ 	.short	0x010a
        /*0956*/ 	.byte	0xff
	.zero		1


	//   ....[130]....
        /*0958*/ 	.word	0x0000b310
        /*095c*/ 	.word	0x00000000
        /*0960*/ 	.word	0x00000070
        /*0964*/ 	.short	0x010a
        /*0966*/ 	.byte	0xff
	.zero		1


	//   ....[131]....
        /*0968*/ 	.word	0x0000b370
        /*096c*/ 	.word	0x00000000
        /*0970*/ 	.word	0x00000080
        /*0974*/ 	.short	0x010a
        /*0976*/ 	.byte	0xff
	.zero		1


	//   ....[132]....
        /*0978*/ 	.word	0x0000b3c0
        /*097c*/ 	.word	0x00000000
        /*0980*/ 	.word	0x00000070
        /*0984*/ 	.short	0x010a
        /*0986*/ 	.byte	0xff
	.zero		1


	//   ....[133]....
        /*0988*/ 	.word	0x0000b420
        /*098c*/ 	.word	0x00000002
        /*0990*/ 	.word	0x000000b0
        /*0994*/ 	.short	0x010a
        /*0996*/ 	.byte	0xff
	.zero		1


	//   ....[134]....
        /*0998*/ 	.word	0x0000b480
        /*099c*/ 	.word	0x00000000
        /*09a0*/ 	.word	0x00000000
        /*09a4*/ 	.short	0x010a
        /*09a6*/ 	.byte	0xff
	.zero		1


	//   ....[135]....
        /*09a8*/ 	.word	0x0000b4e0
        /*09ac*/ 	.word	0x00000000
        /*09b0*/ 	.word	0x00000000
        /*09b4*/ 	.short	0x010a
        /*09b6*/ 	.byte	0xff
	.zero		1


	//   ....[136]....
        /*09b8*/ 	.word	0x0000b540
        /*09bc*/ 	.word	0x00000000
        /*09c0*/ 	.word	0x00000000
        /*09c4*/ 	.short	0x010a
        /*09c6*/ 	.byte	0xff
	.zero		1


	//   ....[137]....
        /*09c8*/ 	.word	0x0000b5a0
        /*09cc*/ 	.word	0x00000000
        /*09d0*/ 	.word	0x00000000
        /*09d4*/ 	.short	0x010a
        /*09d6*/ 	.byte	0xff
	.zero		1


	//   ....[138]....
        /*09d8*/ 	.word	0x0000b600
        /*09dc*/ 	.word	0x00000000
        /*09e0*/ 	.word	0x00000000
        /*09e4*/ 	.short	0x010a
        /*09e6*/ 	.byte	0xff
	.zero		1


	//   ....[139]....
        /*09e8*/ 	.word	0x0000b650
        /*09ec*/ 	.word	0x00000000
        /*09f0*/ 	.word	0x00000070
        /*09f4*/ 	.short	0x010a
        /*09f6*/ 	.byte	0xff
	.zero		1


	//   ....[140]....
        /*09f8*/ 	.word	0x0000b6b0
        /*09fc*/ 	.word	0x00000000
        /*0a00*/ 	.word	0x00000068
        /*0a04*/ 	.short	0x010a
        /*0a06*/ 	.byte	0xff
	.zero		1


	//   ....[141]....
        /*0a08*/ 	.word	0x0000b710
        /*0a0c*/ 	.word	0x00000000
        /*0a10*/ 	.word	0x00000040
        /*0a14*/ 	.short	0x010a
        /*0a16*/ 	.byte	0xff
	.zero		1


	//   ....[142]....
        /*0a18*/ 	.word	0x0000b770
        /*0a1c*/ 	.word	0x00000000
        /*0a20*/ 	.word	0x00000048
        /*0a24*/ 	.short	0x010a
        /*0a26*/ 	.byte	0xff
	.zero		1


	//   ....[143]....
        /*0a28*/ 	.word	0x0000b7d0
        /*0a2c*/ 	.word	0x00000000
        /*0a30*/ 	.word	0x00000050
        /*0a34*/ 	.short	0x010a
        /*0a36*/ 	.byte	0xff
	.zero		1


	//   ....[144]....
        /*0a38*/ 	.word	0x0000b830
        /*0a3c*/ 	.word	0x00000000
        /*0a40*/ 	.word	0x00000058
        /*0a44*/ 	.short	0x010a
        /*0a46*/ 	.byte	0xff
	.zero		1


	//   ....[145]....
        /*0a48*/ 	.word	0x0000b890
        /*0a4c*/ 	.word	0x00000000
        /*0a50*/ 	.word	0x00000040
        /*0a54*/ 	.short	0x010a
        /*0a56*/ 	.byte	0xff
	.zero		1


	//   ....[146]....
        /*0a58*/ 	.word	0x0000b8f0
        /*0a5c*/ 	.word	0x00000000
        /*0a60*/ 	.word	0x00000048
        /*0a64*/ 	.short	0x010a
        /*0a66*/ 	.byte	0xff
	.zero		1


	//   ....[147]....
        /*0a68*/ 	.word	0x0000b950
        /*0a6c*/ 	.word	0x00000000
        /*0a70*/ 	.word	0x00000050
        /*0a74*/ 	.short	0x010a
        /*0a76*/ 	.byte	0xff
	.zero		1


	//   ....[148]....
        /*0a78*/ 	.word	0x0000b9b0
        /*0a7c*/ 	.word	0x00000000
        /*0a80*/ 	.word	0x00000058
        /*0a84*/ 	.short	0x010a
        /*0a86*/ 	.byte	0xff
	.zero		1


	//   ....[149]....
        /*0a88*/ 	.word	0x0000ba10
        /*0a8c*/ 	.word	0x00000000
        /*0a90*/ 	.word	0x00000040
        /*0a94*/ 	.short	0x010a
        /*0a96*/ 	.byte	0xff
	.zero		1


	//   ....[150]....
        /*0a98*/ 	.word	0x0000ba70
        /*0a9c*/ 	.word	0x00000000
        /*0aa0*/ 	.word	0x00000048
        /*0aa4*/ 	.short	0x010a
        /*0aa6*/ 	.byte	0xff
	.zero		1


	//   ....[151]....
        /*0aa8*/ 	.word	0x0000bad0
        /*0aac*/ 	.word	0x00000002
        /*0ab0*/ 	.word	0x00000050
        /*0ab4*/ 	.short	0x010a
        /*0ab6*/ 	.byte	0xff
	.zero		1


	//   ....[152]....
        /*0ab8*/ 	.word	0x0000bb20
        /*0abc*/ 	.word	0x00000000
        /*0ac0*/ 	.word	0x00000070
        /*0ac4*/ 	.short	0x010a
        /*0ac6*/ 	.byte	0xff
	.zero		1


	//   ....[153]....
        /*0ac8*/ 	.word	0x0000bb80
        /*0acc*/ 	.word	0x00000000
        /*0ad0*/ 	.word	0x00000020
        /*0ad4*/ 	.short	0x010a
        /*0ad6*/ 	.byte	0xff
	.zero		1


	//   ....[154]....
        /*0ad8*/ 	.word	0x0000bbd0
        /*0adc*/ 	.word	0x00000053
        /*0ae0*/ 	.word	0x00000090
        /*0ae4*/ 	.short	0x010a
        /*0ae6*/ 	.byte	0xff
	.zero		1


	//   ....[155]....
        /*0ae8*/ 	.word	0x0000bc20
        /*0aec*/ 	.word	0x00000002
        /*0af0*/ 	.word	0x00000020
        /*0af4*/ 	.short	0x010a
        /*0af6*/ 	.byte	0xff
	.zero		1


	//   ....[156]....
        /*0af8*/ 	.word	0x0000bc70
        /*0afc*/ 	.word	0x00000000
        /*0b00*/ 	.word	0x00000020
        /*0b04*/ 	.short	0x010a
        /*0b06*/ 	.byte	0xff
	.zero		1


	//   ....[157]....
        /*0b08*/ 	.word	0x0000bcc0
        /*0b0c*/ 	.word	0x00000000
        /*0b10*/ 	.word	0x00000020
        /*0b14*/ 	.short	0x010a
        /*0b16*/ 	.byte	0xff
	.zero		1


	//   ....[158]....
        /*0b18*/ 	.word	0x0000bd10
        /*0b1c*/ 	.word	0x00000000
        /*0b20*/ 	.word	0x00000020
        /*0b24*/ 	.short	0x010a
        /*0b26*/ 	.byte	0xff
	.zero		1


	//   ....[159]....
        /*0b28*/ 	.word	0x0000bd60
        /*0b2c*/ 	.word	0x00000000
        /*0b30*/ 	.word	0x00000020
        /*0b34*/ 	.short	0x010a
        /*0b36*/ 	.byte	0xff
	.zero		1


	//   ....[160]....
        /*0b38*/ 	.word	0x0000bdb0
        /*0b3c*/ 	.word	0x00000000
        /*0b40*/ 	.word	0x00000020
        /*0b44*/ 	.short	0x010a
        /*0b46*/ 	.byte	0xff
	.zero		1


	//   ....[161]....
        /*0b48*/ 	.word	0x0000be00
        /*0b4c*/ 	.word	0x00000000
        /*0b50*/ 	.word	0x00000020
        /*0b54*/ 	.short	0x010a
        /*0b56*/ 	.byte	0xff
	.zero		1


	//----- nvinfo : EIATTR_NUM_MBARRIERS
	.align		4
.L_47:
        /*0b58*/ 	.byte	0x03, 0x38
        /*0b5a*/ 	.short	0x001e


	//----- nvinfo : EIATTR_EXIT_INSTR_OFFSETS
	.align		4
        /*0b5c*/ 	.byte	0x04, 0x1c
        /*0b5e*/ 	.short	(.L_49 - .L_48)


	//   ....[0]....
.L_48:
        /*0b60*/ 	.word	0x00002500


	//   ....[1]....
        /*0b64*/ 	.word	0x000029f0


	//   ....[2]....
        /*0b68*/ 	.word	0x00002a50


	//   ....[3]....
        /*0b6c*/ 	.word	0x00003b70


	//   ....[4]....
        /*0b70*/ 	.word	0x00005140


	//   ....[5]....
        /*0b74*/ 	.word	0x00005180


	//   ....[6]....
        /*0b78*/ 	.word	0x0000af70


	//   ....[7]....
        /*0b7c*/ 	.word	0x0000aff0


	//   ....[8]....
        /*0b80*/ 	.word	0x0000b020


	//   ....[9]....
        /*0b84*/ 	.word	0x0000b090


	//----- nvinfo : EIATTR_MAX_THREADS
	.align		4
.L_49:
        /*0b88*/ 	.byte	0x04, 0x05
        /*0b8a*/ 	.short	(.L_51 - .L_50)
.L_50:
        /*0b8c*/ 	.word	0x00000100
        /*0b90*/ 	.word	0x00000001
        /*0b94*/ 	.word	0x00000001


	//----- nvinfo : EIATTR_CRS_STACK_SIZE
	.align		4
.L_51:
        /*0b98*/ 	.byte	0x04, 0x1e
        /*0b9a*/ 	.short	(.L_53 - .L_52)
.L_52:
        /*0b9c*/ 	.word	0x00000000


	//----- nvinfo : EIATTR_CBANK_PARAM_SIZE
	.align		4
.L_53:
        /*0ba0*/ 	.byte	0x03, 0x19
        /*0ba2*/ 	.short	0x0800


	//----- nvinfo : EIATTR_PARAM_CBANK
	.align		4
        /*0ba4*/ 	.byte	0x04, 0x0a
        /*0ba6*/ 	.short	(.L_55 - .L_54)
	.align		4
.L_54:
        /*0ba8*/ 	.word	index@(.nv.constant0._ZN7cutlass13device_kernelINS_4gemm6kernel13GemmUniversalIN4cute5tupleIJiiiiEEENS1_10collective13CollectiveMmaINS1_35MainloopSm100TmaUmmaWarpSpecializedILi2ELi2ELi4ENS5_IJNS4_1CILi1EEESB_SB_EEEEENS5_IJNSA_ILi64EEENSA_ILi256EEESE_EEENS_10tfloat32_tENS5_IJlSB_lEEESH_SI_NS4_8TiledMMAINS4_8MMA_AtomIJNS4_17SM100_MMA_TF32_SSISH_SH_fLi64ELi256ELNS4_4UMMA5MajorE0ELSN_0ELNSM_7ScaleInE0ELSO_0EEEEEENS4_6LayoutISC_NS5_IJNSA_ILi0EEESS_SS_EEEEENS5_IJNS4_10UnderscoreESV_SV_EEEEENS4_13SM90_TMA_LOADENS4_14ComposedLayoutINS4_7SwizzleILi3ELi4ELi3EEENS4_18smem_ptr_flag_bitsILi32EEENSR_INS5_IJNSA_ILi8EEENSA_ILi32EEEEEENS5_IJS15_SB_EEEEEEEvNS4_8identityESY_S19_vS1A_EENS_8epilogue10collective18CollectiveEpilogueINS1C_23Sm100TmaWarpSpecializedILi4ELi2ELi16ELb1ELb0EEEJSG_NS5_IJNSR_ISE_SB_EENSR_IS15_SB_EEEEESH_SI_SH_SI_NS1C_6fusion15FusionCallbacksIS1G_NS1K_17LinearCombinationISH_fSH_fLNS_15FloatRoundStyleE2EEESG_S1J_JEEENS4_5SM1004TMEM4LOAD26SM100_TMEM_LOAD_16dp128b8xESY_S19_NS4_17SM75_U32x4_LDSM_NENS4_14SM90_TMA_STOREES19_NS4_17SM90_U32x4_STSM_NENS4_39AutoVectorizingCopyWithAssumedAlignmentILi128EEEEEEvvEEEEvNT_6ParamsE)
        /*0bac*/ 	.short	0x0380
        /*0bae*/ 	.short	0x0800


	//----- nvinfo : EIATTR_SW_WAR
	.align		4
.L_55:
        /*0bb0*/ 	.byte	0x04, 0x36
        /*0bb2*/ 	.short	(.L_57 - .L_56)
.L_56:
        /*0bb4*/ 	.word	0x00000008
.L_57:


//--------------------- .nv.callgraph             --------------------------
	.section	.nv.callgraph,"",@"SHT_CUDA_CALLGRAPH"
	.align	4
	.sectionentsize	8
	.align		4
        /*0000*/ 	.word	0x00000000
	.align		4
        /*0004*/ 	.word	0xffffffff
	.align		4
        /*0008*/ 	.word	index@(_ZN7cutlass13device_kernelINS_4gemm6kernel13GemmUniversalIN4cute5tupleIJiiiiEEENS1_10collective13CollectiveMmaINS1_35MainloopSm100TmaUmmaWarpSpecializedILi2ELi2ELi4ENS5_IJNS4_1CILi1EEESB_SB_EEEEENS5_IJNSA_ILi64EEENSA_ILi256EEESE_EEENS_10tfloat32_tENS5_IJlSB_lEEESH_SI_NS4_8TiledMMAINS4_8MMA_AtomIJNS4_17SM100_MMA_TF32_SSISH_SH_fLi64ELi256ELNS4_4UMMA5MajorE0ELSN_0ELNSM_7ScaleInE0ELSO_0EEEEEENS4_6LayoutISC_NS5_IJNSA_ILi0EEESS_SS_EEEEENS5_IJNS4_10UnderscoreESV_SV_EEEEENS4_13SM90_TMA_LOADENS4_14ComposedLayoutINS4_7SwizzleILi3ELi4ELi3EEENS4_18smem_ptr_flag_bitsILi32EEENSR_INS5_IJNSA_ILi8EEENSA_ILi32EEEEEENS5_IJS15_SB_EEEEEEEvNS4_8identityESY_S19_vS1A_EENS_8epilogue10collective18CollectiveEpilogueINS1C_23Sm100TmaWarpSpecializedILi4ELi2ELi16ELb1ELb0EEEJSG_NS5_IJNSR_ISE_SB_EENSR_IS15_SB_EEEEESH_SI_SH_SI_NS1C_6fusion15FusionCallbacksIS1G_NS1K_17LinearCombinationISH_fSH_fLNS_15FloatRoundStyleE2EEESG_S1J_JEEENS4_5SM1004TMEM4LOAD26SM100_TMEM_LOAD_16dp128b8xESY_S19_NS4_17SM75_U32x4_LDSM_NENS4_14SM90_TMA_STOREES19_NS4_17SM90_U32x4_STSM_NENS4_39AutoVectorizingCopyWithAssumedAlignmentILi128EEEEEEvvEEEEvNT_6ParamsE)
	.align		4
        /*000c*/ 	.word	index@(__assertfail)
	.align		4
        /*0010*/ 	.word	0x00000000
	.align		4
        /*0014*/ 	.word	0xfffffffe
	.align		4
        /*0018*/ 	.word	0x00000000
	.align		4
        /*001c*/ 	.word	0xfffffffd
	.align		4
        /*0020*/ 	.word	0x00000000
	.align		4
        /*0024*/ 	.word	0xfffffffc


//--------------------- .nv.constant4             --------------------------
	.section	.nv.constant4,"a",@progbits
	.align	8
	.align		8
.nv.constant4:
        /*0000*/ 	.dword	__assertfail
	.align		8
        /*0008*/ 	.dword	__unnamed_1
	.align		8
        /*0010*/ 	.dword	__unnamed_2
	.align		8
        /*0018*/ 	.dword	_ZN40_INTERNAL_71a5aaaa_4_k_cu_339c06f5_299044cuda3std3__45__cpo5beginE
	.align		8
        /*0020*/ 	.dword	_ZN40_INTERNAL_71a5aaaa_4_k_cu_339c06f5_299044cuda3std3__45__cpo3endE
	.align		8
        /*0028*/ 	.dword	_ZN40_INTERNAL_71a5aaaa_4_k_cu_339c06f5_299044cuda3std3__45__cpo6cbeginE
	.align		8
        /*0030*/ 	.dword	_ZN40_INTERNAL_71a5aaaa_4_k_cu_339c06f5_299044cuda3std3__45__cpo4cendE
	.align		8
        /*0038*/ 	.dword	_ZN40_INTERNAL_71a5aaaa_4_k_cu_339c06f5_299044cuda3std3__442_GLOBAL__N__71a5aaaa_4_k_cu_339c06f5_299046ignoreE
	.align		8
        /*0040*/ 	.dword	_ZN40_INTERNAL_71a5aaaa_4_k_cu_339c06f5_299044cuda3std3__419piecewise_constructE
	.align		8
        /*0048*/ 	.dword	_ZN40_INTERNAL_71a5aaaa_4_k_cu_339c06f5_299044cuda3std3__48in_placeE
	.align		8
        /*0050*/ 	.dword	_ZN40_INTERNAL_71a5aaaa_4_k_cu_339c06f5_299044cuda3std6ranges3__45__cpo4swapE
	.align		8
        /*0058*/ 	.dword	_ZN40_INTERNAL_71a5aaaa_4_k_cu_339c06f5_299044cuda3std6ranges3__45__cpo9iter_moveE
	.align		8
        /*0060*/ 	.dword	_ZN40_INTERNAL_71a5aaaa_4_k_cu_339c06f5_299044cute7productE
	.align		8
        /*0068*/ 	.dword	_ZN40_INTERNAL_71a5aaaa_4_k_cu_339c06f5_299044cute1_E
	.align		8
        /*0070*/ 	.dword	$str$25
	.align		8
        /*0078*/ 	.dword	$str$26
	.align		8
        /*0080*/ 	.dword	$str$27
	.align		8
        /*0088*/ 	.dword	$str$28


//--------------------- .text._ZN7cutlass13device_kernelINS_4gemm6kernel13GemmUniversalIN4cute5tupleIJiiiiEEENS1_10collective13CollectiveMmaINS1_35MainloopSm100TmaUmmaWarpSpecializedILi2ELi2ELi4ENS5_IJNS4_1CILi1EEESB_SB_EEEEENS5_IJNSA_ILi64EEENSA_ILi256EEESE_EEENS_10tfloat32_tENS5_IJlSB_lEEESH_SI_NS4_8TiledMMAINS4_8MMA_AtomIJNS4_17SM100_MMA_TF32_SSISH_SH_fLi64ELi256ELNS4_4UMMA5MajorE0ELSN_0ELNSM_7ScaleInE0ELSO_0EEEEEENS4_6LayoutISC_NS5_IJNSA_ILi0EEESS_SS_EEEEENS5_IJNS4_10UnderscoreESV_SV_EEEEENS4_13SM90_TMA_LOADENS4_14ComposedLayoutINS4_7SwizzleILi3ELi4ELi3EEENS4_18smem_ptr_flag_bitsILi32EEENSR_INS5_IJNSA_ILi8EEENSA_ILi32EEEEEENS5_IJS15_SB_EEEEEEEvNS4_8identityESY_S19_vS1A_EENS_8epilogue10collective18CollectiveEpilogueINS1C_23Sm100TmaWarpSpecializedILi4ELi2ELi16ELb1ELb0EEEJSG_NS5_IJNSR_ISE_SB_EENSR_IS15_SB_EEEEESH_SI_SH_SI_NS1C_6fusion15FusionCallbacksIS1G_NS1K_17LinearCombinationISH_fSH_fLNS_15FloatRoundStyleE2EEESG_S1J_JEEENS4_5SM1004TMEM4LOAD26SM100_TMEM_LOAD_16dp128b8xESY_S19_NS4_17SM75_U32x4_LDSM_NENS4_14SM90_TMA_STOREES19_NS4_17SM90_U32x4_STSM_NENS4_39AutoVectorizingCopyWithAssumedAlignmentILi128EEEEEEvvEEEEvNT_6ParamsE --------------------------
	.section	.text._ZN7cutlass13device_kernelINS_4gemm6kernel13GemmUniversalIN4cute5tupleIJiiiiEEENS1_10collective13CollectiveMmaINS1_35MainloopSm100TmaUmmaWarpSpecializedILi2ELi2ELi4ENS5_IJNS4_1CILi1EEESB_SB_EEEEENS5_IJNSA_ILi64EEENSA_ILi256EEESE_EEENS_10tfloat32_tENS5_IJlSB_lEEESH_SI_NS4_8TiledMMAINS4_8MMA_AtomIJNS4_17SM100_MMA_TF32_SSISH_SH_fLi64ELi256ELNS4_4UMMA5MajorE0ELSN_0ELNSM_7ScaleInE0ELSO_0EEEEEENS4_6LayoutISC_NS5_IJNSA_ILi0EEESS_SS_EEEEENS5_IJNS4_10UnderscoreESV_SV_EEEEENS4_13SM90_TMA_LOADENS4_14ComposedLayoutINS4_7SwizzleILi3ELi4ELi3EEENS4_18smem_ptr_flag_bitsILi32EEENSR_INS5_IJNSA_ILi8EEENSA_ILi32EEEEEENS5_IJS15_SB_EEEEEEEvNS4_8identityESY_S19_vS1A_EENS_8epilogue10collective18CollectiveEpilogueINS1C_23Sm100TmaWarpSpecializedILi4ELi2ELi16ELb1ELb0EEEJSG_NS5_IJNSR_ISE_SB_EENSR_IS15_SB_EEEEESH_SI_SH_SI_NS1C_6fusion15FusionCallbacksIS1G_NS1K_17LinearCombinationISH_fSH_fLNS_15FloatRoundStyleE2EEESG_S1J_JEEENS4_5SM1004TMEM4LOAD26SM100_TMEM_LOAD_16dp128b8xESY_S19_NS4_17SM75_U32x4_LDSM_NENS4_14SM90_TMA_STOREES19_NS4_17SM90_U32x4_STSM_NENS4_39AutoVectorizingCopyWithAssumedAlignmentILi128EEEEEEvvEEEEvNT_6ParamsE,"ax",@progbits
	.align	128
.text._ZN7cutlass13device_kernelINS_4gemm6kernel13GemmUniversalIN4cute5tupleIJiiiiEEENS1_10collective13CollectiveMmaINS1_35MainloopSm100TmaUmmaWarpSpecializedILi2ELi2ELi4ENS5_IJNS4_1CILi1EEESB_SB_EEEEENS5_IJNSA_ILi64EEENSA_ILi256EEESE_EEENS_10tfloat32_tENS5_IJlSB_lEEESH_SI_NS4_8TiledMMAINS4_8MMA_AtomIJNS4_17SM100_MMA_TF32_SSISH_SH_fLi64ELi256ELNS4_4UMMA5MajorE0ELSN_0ELNSM_7ScaleInE0ELSO_0EEEEEENS4_6LayoutISC_NS5_IJNSA_ILi0EEESS_SS_EEEEENS5_IJNS4_10UnderscoreESV_SV_EEEEENS4_13SM90_TMA_LOADENS4_14ComposedLayoutINS4_7SwizzleILi3ELi4ELi3EEENS4_18smem_ptr_flag_bitsILi32EEENSR_INS5_IJNSA_ILi8EEENSA_ILi32EEEEEENS5_IJS15_SB_EEEEEEEvNS4_8identityESY_S19_vS1A_EENS_8epilogue10collective18CollectiveEpilogueINS1C_23Sm100TmaWarpSpecializedILi4ELi2ELi16ELb1ELb0EEEJSG_NS5_IJNSR_ISE_SB_EENSR_IS15_SB_EEEEESH_SI_SH_SI_NS1C_6fusion15FusionCallbacksIS1G_NS1K_17LinearCombinationISH_fSH_fLNS_15FloatRoundStyleE2EEESG_S1J_JEEENS4_5SM1004TMEM4LOAD26SM100_TMEM_LOAD_16dp128b8xESY_S19_NS4_17SM75_U32x4_LDSM_NENS4_14SM90_TMA_STOREES19_NS4_17SM90_U32x4_STSM_NENS4_39AutoVectorizingCopyWithAssumedAlignmentILi128EEEEEEvvEEEEvNT_6ParamsE:
        .type           _ZN7cutlass13device_kernelINS_4gemm6kernel13GemmUniversalIN4cute5tupleIJiiiiEEENS1_10collective13CollectiveMmaINS1_35MainloopSm100TmaUmmaWarpSpecializedILi2ELi2ELi4ENS5_IJNS4_1CILi1EEESB_SB_EEEEENS5_IJNSA_ILi64EEENSA_ILi256EEESE_EEENS_10tfloat32_tENS5_IJlSB_lEEESH_SI_NS4_8TiledMMAINS4_8MMA_AtomIJNS4_17SM100_MMA_TF32_SSISH_SH_fLi64ELi256ELNS4_4UMMA5MajorE0ELSN_0ELNSM_7ScaleInE0ELSO_0EEEEEENS4_6LayoutISC_NS5_IJNSA_ILi0EEESS_SS_EEEEENS5_IJNS4_10UnderscoreESV_SV_EEEEENS4_13SM90_TMA_LOADENS4_14ComposedLayoutINS4_7SwizzleILi3ELi4ELi3EEENS4_18smem_ptr_flag_bitsILi32EEENSR_INS5_IJNSA_ILi8EEENSA_ILi32EEEEEENS5_IJS15_SB_EEEEEEEvNS4_8identityESY_S19_vS1A_EENS_8epilogue10collective18CollectiveEpilogueINS1C_23Sm100TmaWarpSpecializedILi4ELi2ELi16ELb1ELb0EEEJSG_NS5_IJNSR_ISE_SB_EENSR_IS15_SB_EEEEESH_SI_SH_SI_NS1C_6fusion15FusionCallbacksIS1G_NS1K_17LinearCombinationISH_fSH_fLNS_15FloatRoundStyleE2EEESG_S1J_JEEENS4_5SM1004TMEM4LOAD26SM100_TMEM_LOAD_16dp128b8xESY_S19_NS4_17SM75_U32x4_LDSM_NENS4_14SM90_TMA_STOREES19_NS4_17SM90_U32x4_STSM_NENS4_39AutoVectorizingCopyWithAssumedAlignmentILi128EEEEEEvvEEEEvNT_6ParamsE,@function
        .size           _ZN7cutlass13device_kernelINS_4gemm6kernel13GemmUniversalIN4cute5tupleIJiiiiEEENS1_10collective13CollectiveMmaINS1_35MainloopSm100TmaUmmaWarpSpecializedILi2ELi2ELi4ENS5_IJNS4_1CILi1EEESB_SB_EEEEENS5_IJNSA_ILi64EEENSA_ILi256EEESE_EEENS_10tfloat32_tENS5_IJlSB_lEEESH_SI_NS4_8TiledMMAINS4_8MMA_AtomIJNS4_17SM100_MMA_TF32_SSISH_SH_fLi64ELi256ELNS4_4UMMA5MajorE0ELSN_0ELNSM_7ScaleInE0ELSO_0EEEEEENS4_6LayoutISC_NS5_IJNSA_ILi0EEESS_SS_EEEEENS5_IJNS4_10UnderscoreESV_SV_EEEEENS4_13SM90_TMA_LOADENS4_14ComposedLayoutINS4_7SwizzleILi3ELi4ELi3EEENS4_18smem_ptr_flag_bitsILi32EEENSR_INS5_IJNSA_ILi8EEENSA_ILi32EEEEEENS5_IJS15_SB_EEEEEEEvNS4_8identityESY_S19_vS1A_EENS_8epilogue10collective18CollectiveEpilogueINS1C_23Sm100TmaWarpSpecializedILi4ELi2ELi16ELb1ELb0EEEJSG_NS5_IJNSR_ISE_SB_EENSR_IS15_SB_EEEEESH_SI_SH_SI_NS1C_6fusion15FusionCallbacksIS1G_NS1K_17LinearCombinationISH_fSH_fLNS_15FloatRoundStyleE2EEESG_S1J_JEEENS4_5SM1004TMEM4LOAD26SM100_TMEM_LOAD_16dp128b8xESY_S19_NS4_17SM75_U32x4_LDSM_NENS4_14SM90_TMA_STOREES19_NS4_17SM90_U32x4_STSM_NENS4_39AutoVectorizingCopyWithAssumedAlignmentILi128EEEEEEvvEEEEvNT_6ParamsE,(.L_x_214 - _ZN7cutlass13device_kernelINS_4gemm6kernel13GemmUniversalIN4cute5tupleIJiiiiEEENS1_10collective13CollectiveMmaINS1_35MainloopSm100TmaUmmaWarpSpecializedILi2ELi2ELi4ENS5_IJNS4_1CILi1EEESB_SB_EEEEENS5_IJNSA_ILi64EEENSA_ILi256EEESE_EEENS_10tfloat32_tENS5_IJlSB_lEEESH_SI_NS4_8TiledMMAINS4_8MMA_AtomIJNS4_17SM100_MMA_TF32_SSISH_SH_fLi64ELi256ELNS4_4UMMA5MajorE0ELSN_0ELNSM_7ScaleInE0ELSO_0EEEEEENS4_6LayoutISC_NS5_IJNSA_ILi0EEESS_SS_EEEEENS5_IJNS4_10UnderscoreESV_SV_EEEEENS4_13SM90_TMA_LOADENS4_14ComposedLayoutINS4_7SwizzleILi3ELi4ELi3EEENS4_18smem_ptr_flag_bitsILi32EEENSR_INS5_IJNSA_ILi8EEENSA_ILi32EEEEEENS5_IJS15_SB_EEEEEEEvNS4_8identityESY_S19_vS1A_EENS_8epilogue10collective18CollectiveEpilogueINS1C_23Sm100TmaWarpSpecializedILi4ELi2ELi16ELb1ELb0EEEJSG_NS5_IJNSR_ISE_SB_EENSR_IS15_SB_EEEEESH_SI_SH_SI_NS1C_6fusion15FusionCallbacksIS1G_NS1K_17LinearCombinationISH_fSH_fLNS_15FloatRoundStyleE2EEESG_S1J_JEEENS4_5SM1004TMEM4LOAD26SM100_TMEM_LOAD_16dp128b8xESY_S19_NS4_17SM75_U32x4_LDSM_NENS4_14SM90_TMA_STOREES19_NS4_17SM90_U32x4_STSM_NENS4_39AutoVectorizingCopyWithAssumedAlignmentILi128EEEEEEvvEEEEvNT_6ParamsE)
        .other          _ZN7cutlass13device_kernelINS_4gemm6kernel13GemmUniversalIN4cute5tupleIJiiiiEEENS1_10collective13CollectiveMmaINS1_35MainloopSm100TmaUmmaWarpSpecializedILi2ELi2ELi4ENS5_IJNS4_1CILi1EEESB_SB_EEEEENS5_IJNSA_ILi64EEENSA_ILi256EEESE_EEENS_10tfloat32_tENS5_IJlSB_lEEESH_SI_NS4_8TiledMMAINS4_8MMA_AtomIJNS4_17SM100_MMA_TF32_SSISH_SH_fLi64ELi256ELNS4_4UMMA5MajorE0ELSN_0ELNSM_7ScaleInE0ELSO_0EEEEEENS4_6LayoutISC_NS5_IJNSA_ILi0EEESS_SS_EEEEENS5_IJNS4_10UnderscoreESV_SV_EEEEENS4_13SM90_TMA_LOADENS4_14ComposedLayoutINS4_7SwizzleILi3ELi4ELi3EEENS4_18smem_ptr_flag_bitsILi32EEENSR_INS5_IJNSA_ILi8EEENSA_ILi32EEEEEENS5_IJS15_SB_EEEEEEEvNS4_8identityESY_S19_vS1A_EENS_8epilogue10collective18CollectiveEpilogueINS1C_23Sm100TmaWarpSpecializedILi4ELi2ELi16ELb1ELb0EEEJSG_NS5_IJNSR_ISE_SB_EENSR_IS15_SB_EEEEESH_SI_SH_SI_NS1C_6fusion15FusionCallbacksIS1G_NS1K_17LinearCombinationISH_fSH_fLNS_15FloatRoundStyleE2EEESG_S1J_JEEENS4_5SM1004TMEM4LOAD26SM100_TMEM_LOAD_16dp128b8xESY_S19_NS4_17SM75_U32x4_LDSM_NENS4_14SM90_TMA_STOREES19_NS4_17SM90_U32x4_STSM_NENS4_39AutoVectorizingCopyWithAssumedAlignmentILi128EEEEEEvvEEEEvNT_6ParamsE,@"STO_CUDA_ENTRY STV_DEFAULT"
_ZN7cutlass13device_kernelINS_4gemm6kernel13GemmUniversalIN4cute5tupleIJiiiiEEENS1_10collective13CollectiveMmaINS1_35MainloopSm100TmaUmmaWarpSpecializedILi2ELi2ELi4ENS5_IJNS4_1CILi1EEESB_SB_EEEEENS5_IJNSA_ILi64EEENSA_ILi256EEESE_EEENS_10tfloat32_tENS5_IJlSB_lEEESH_SI_NS4_8TiledMMAINS4_8MMA_AtomIJNS4_17SM100_MMA_TF32_SSISH_SH_fLi64ELi256ELNS4_4UMMA5MajorE0ELSN_0ELNSM_7ScaleInE0ELSO_0EEEEEENS4_6LayoutISC_NS5_IJNSA_ILi0EEESS_SS_EEEEENS5_IJNS4_10UnderscoreESV_SV_EEEEENS4_13SM90_TMA_LOADENS4_14ComposedLayoutINS4_7SwizzleILi3ELi4ELi3EEENS4_18smem_ptr_flag_bitsILi32EEENSR_INS5_IJNSA_ILi8EEENSA_ILi32EEEEEENS5_IJS15_SB_EEEEEEEvNS4_8identityESY_S19_vS1A_EENS_8epilogue10collective18CollectiveEpilogueINS1C_23Sm100TmaWarpSpecializedILi4ELi2ELi16ELb1ELb0EEEJSG_NS5_IJNSR_ISE_SB_EENSR_IS15_SB_EEEEESH_SI_SH_SI_NS1C_6fusion15FusionCallbacksIS1G_NS1K_17LinearCombinationISH_fSH_fLNS_15FloatRoundStyleE2EEESG_S1J_JEEENS4_5SM1004TMEM4LOAD26SM100_TMEM_LOAD_16dp128b8xESY_S19_NS4_17SM75_U32x4_LDSM_NENS4_14SM90_TMA_STOREES19_NS4_17SM90_U32x4_STSM_NENS4_39AutoVectorizingCopyWithAssumedAlignmentILi128EEEEEEvvEEEEvNT_6ParamsE:
[----:B------:R-:W1:Y:S01]  /*0000*/  LDC R1, c[0x0][0x37c] ;  /* 0x0000df00ff017b82 */ /* 0x000e620000000800 */
[----:B------:R-:W2:Y:S01]  /*0010*/  S2R R76, SR_TID.X ;  /* 0x00000000004c7919 */ /* 0x000ea20000002100 */
[----:B------:R-:W3:Y:S01]  /*0020*/  LDCU.64 UR4, c[0x0][0x890] ;  /* 0x00011200ff0477ac */ /* 0x000ee20008000a00 */
[----:B------:R-:W-:Y:S02]  /*0030*/  PRMT R64, RZ, 0x7610, R64 ;  /* 0x00007610ff407816 */ /* 0x000fe40000000040 */
[----:B------:R-:W-:Y:S01]  /*0040*/  ELECT P5, URZ, PT ;  /* 0x0000000000ff782f */ /* 0x000fe200038a0000 */
[----:B------:R-:W4:Y:S01]  /*0050*/  LDCU.64 UR46, c[0x0][0x358] ;  /* 0x00006b00ff2e77ac */ /* 0x000f220008000a00 */
[----:B---3--:R-:W-:-:S04]  /*0060*/  UISETP.NE.U32.AND UP0, UPT, UR4, URZ, UPT ;  /* 0x000000ff0400728c */ /* 0x008fc8000bf05070 */
[----:B------:R-:W-:Y:S01]  /*0070*/  UISETP.NE.AND.EX UP0, UPT, UR5, URZ, UPT, UP0 ;  /* 0x000000ff0500728c */ /* 0x000fe2000bf05300 */
[----:B--2---:R-:W-:-:S05]  /*0080*/  SHF.R.U32.HI R69, RZ, 0x5, R76 ;  /* 0x00000005ff457819 */ /* 0x004fca000001164c */
[----:B------:R-:W2:Y:S02]  /*0090*/  SHFL.IDX PT, R0, R69, RZ, 0x1f ;  /* 0x00001fff45007589 */ /* 0x000ea400000e0000 */
[----:B--2---:R-:W-:Y:S01]  /*00a0*/  R2UR UR8, R0 ;  /* 0x00000000000872ca */ /* 0x004fe200000e0000 */
[----:B-1--4-:R-:W-:-:S14]  /*00b0*/  BRA.U UP0, `(.L_x_0) ;  /* 0x00000001002c7547 */ /* 0x012fdc000b800000 */
[----:B------:R-:W1:Y:S02]  /*00c0*/  LDCU.64 UR6, c[0x0][0x888] ;  /* 0x00011100ff0677ac */ /* 0x000e640008000a00 */
[----:B-1----:R-:W-:-:S04]  /*00d0*/  UISETP.NE.U32.AND UP0, UPT, UR6, URZ, UPT ;  /* 0x000000ff0600728c */ /* 0x002fc8000bf05070 */
[----:B------:R-:W-:-:S09]  /*00e0*/  UISETP.NE.AND.EX UP0, UPT, UR7, URZ, UPT, UP0 ;  /* 0x000000ff0700728c */ /* 0x000fd2000bf05300 */
[----:B------:R-:W-:Y:S05]  /*00f0*/  BRA.U !UP0, `(.L_x_1) ;  /* 0x0000000108107547 */ /* 0x000fea000b800000 */
[----:B------:R-:W1:Y:S02]  /*0100*/  LDC.64 R2, c[0x0][0x888] ;  /* 0x00022200ff027b82 */ /* 0x000e640000000a00 */
[----:B-1----:R1:W5:Y:S01]  /*0110*/  LDG.E R35, desc[UR46][R2.64] ;  /* 0x0000002e02237981 */ /* 0x002362000c1e1900 */
[----:B------:R-:W-:Y:S01]  /*0120*/  HFMA2 R64, -RZ, RZ, 0, 5.9604644775390625e-08 ;  /* 0x00000001ff407431 */ /* 0x000fe200000001ff */
[----:B------:R-:W-:Y:S05]  /*0130*/  BRA `(.L_x_0) ;  /* 0x00000000000c7947 */ /* 0x000fea0003800000 */
.L_x_1:
[----:B------:R-:W1:Y:S01]  /*0140*/  LDCU UR6, c[0x0][0x880] ;  /* 0x00011000ff0677ac */ /* 0x000e620008000800 */
[----:B------:R-:W-:Y:S01]  /*0150*/  HFMA2 R64, -RZ, RZ, 0, 5.9604644775390625e-08 ;  /* 0x00000001ff407431 */ /* 0x000fe200000001ff */
[----:B-1----:R-:W-:-:S07]  /*0160*/  MOV R35, UR6 ;  /* 0x0000000600237c02 */ /* 0x002fce0008000f00 */
.L_x_0:
[----:B------:R-:W2:Y:S02]  /*0170*/  LDCU.64 UR6, c[0x0][0x8b0] ;  /* 0x00011600ff0677ac */ /* 0x000ea40008000a00 */
[----:B--2---:R-:W-:-:S04]  /*0180*/  UISETP.NE.U32.AND UP0, UPT, UR6, URZ, UPT ;  /* 0x000000ff0600728c */ /* 0x004fc8000bf05070 */
[----:B------:R-:W-:-:S09]  /*0190*/  UISETP.NE.AND.EX UP0, UPT, UR7, URZ, UPT, UP0 ;  /* 0x000000ff0700728c */ /* 0x000fd2000bf05300 */
[----:B------:R-:W-:Y:S05]  /*01a0*/  BRA.U UP0, `(.L_x_2) ;  /* 0x0000000100247547 */ /* 0x000fea000b800000 */
[----:B------:R-:W2:Y:S02]  /*01b0*/  LDCU.64 UR6, c[0x0][0x8a8] ;  /* 0x00011500ff0677ac */ /* 0x000ea40008000a00 */
[----:B--2---:R-:W-:-:S04]  /*01c0*/  UISETP.NE.U32.AND UP0, UPT, UR6, URZ, UPT ;  /* 0x000000ff0600728c */ /* 0x004fc8000bf05070 */
[----:B------:R-:W-:-:S09]  /*01d0*/  UISETP.NE.AND.EX UP0, UPT, UR7, URZ, UPT, UP0 ;  /* 0x000000ff0700728c */ /* 0x000fd2000bf05300 */
[----:B------:R-:W-:Y:S05]  /*01e0*/  BRA.U !UP0, `(.L_x_3) ;  /* 0x00000001080c7547 */ /* 0x000fea000b800000 */
[----:B-1----:R-:W1:Y:S02]  /*01f0*/  LDC.64 R2, c[0x0][0x8a8] ;  /* 0x00022a00ff027b82 */ /* 0x002e640000000a00 */
[----:B-1----:R2:W5:Y:S01]  /*0200*/  LDG.E R33, desc[UR46][R2.64] ;  /* 0x0000002e02217981 */ /* 0x002562000c1e1900 */
[----:B------:R-:W-:Y:S05]  /*0210*/  BRA `(.L_x_2) ;  /* 0x0000000000087947 */ /* 0x000fea0003800000 */
.L_x_3:
[----:B------:R-:W2:Y:S02]  /*0220*/  LDCU UR6, c[0x0][0x8a0] ;  /* 0x00011400ff0677ac */ /* 0x000ea40008000800 */
[----:B--2---:R-:W-:Y:S02]  /*0230*/  MOV R33, UR6 ;  /* 0x0000000600217c02 */ /* 0x004fe40008000f00 */
.L_x_2:
[----:B------:R-:W-:Y:S01]  /*0240*/  IMAD.U32 R0, RZ, RZ, UR8 ;  /* 0x00000008ff007e24 */ /* 0x000fe2000f8e00ff */
[----:B------:R-:W-:Y:S04]  /*0250*/  BSSY.RECONVERGENT B0, `(.L_x_4) ;  /* 0x000000c000007945 */ /* 0x000fe80003800200 */
[C---:B------:R-:W-:Y:S02]  /*0260*/  ISETP.NE.OR P1, PT, R0.reuse, 0x1, !P5 ;  /* 0x000000010000780c */ /* 0x040fe40006f25670 */
[----:B------:R-:W-:-:S11]  /*0270*/  ISETP.NE.OR P0, PT, R0, 0x3, !P5 ;  /* 0x000000030000780c */ /* 0x000fd60006f05670 */
[----:B------:R-:W-:Y:S05]  /*0280*/  @P1 BRA `(.L_x_5) ;  /* 0x0000000000201947 */ /* 0x000fea0003800000 */
[----:B------:R-:W3:Y:S02]  /*0290*/  LDCU.64 UR6, c[0x0][0x348] ;  /* 0x00006900ff0677ac */ /* 0x000ee40008000a00 */
[----:B---3--:R-:W-:Y:S02]  /*02a0*/  UIADD3 UR10, UP1, UPT, UR6, 0x80, URZ ;  /* 0x00000080060a7890 */ /* 0x008fe4000ff3e0ff */
[----:B------:R-:W-:Y:S02]  /*02b0*/  UIADD3 UR6, UP0, UPT, UR6, 0x180, URZ ;  /* 0x0000018006067890 */ /* 0x000fe4000ff1e0ff */
[----:B------:R-:W-:Y:S02]  /*02c0*/  UIADD3.X UR11, UPT, UPT, URZ, UR7, URZ, UP1, !UPT ;  /* 0x00000007ff0b7290 */ /* 0x000fe40008ffe4ff */
[----:B------:R-:W-:-:S07]  /*02d0*/  UIADD3.X UR7, UPT, UPT, URZ, UR7, URZ, UP0, !UPT ;  /* 0x00000007ff077290 */ /* 0x000fce00087fe4ff */
[----:B------:R3:W-:Y:S02]  /*02e0*/  UTMACCTL.PF [UR10] ;  /* 0x000000000a0079b9 */ /* 0x0007e40008040000 */
[----:B------:R3:W-:Y:S02]  /*02f0*/  UTMACCTL.PF [UR6] ;  /* 0x00000000060079b9 */ /* 0x0007e40008040000 */
[----:B---3--:R-:W-:Y:S01]  /*0300*/  NOP ;  /* 0x0000000000007918 */ /* 0x008fe20000000000 */
.L_x_5:
[----:B------:R-:W-:Y:S05]  /*0310*/  BSYNC.RECONVERGENT B0 ;  /* 0x0000000000007941 */ /* 0x000fea0003800200 */
.L_x_4:
[----:B------:R-:W-:Y:S04]  /*0320*/  BSSY.RECONVERGENT B0, `(.L_x_6) ;  /* 0x000000a000007945 */ /* 0x000fe80003800200 */
        /* <DEDUP_REMOVED lines=9> */
.L_x_7:
[----:B------:R-:W-:Y:S05]  /*03c0*/  BSYNC.RECONVERGENT B0 ;  /* 0x0000000000007941 */ /* 0x000fea0003800200 */
.L_x_6:
[----:B------:R-:W3:Y:S01]  /*03d0*/  LDCU.64 UR6, c[0x0][0x888] ;  /* 0x00011100ff0677ac */ /* 0x000ee20008000a00 */
[----:B------:R-:W-:Y:S02]  /*03e0*/  UISETP.EQ.U32.AND UP1, UPT, UR4, URZ, UPT ;  /* 0x000000ff0400728c */ /* 0x000fe4000bf22070 */
[----:B------:R-:W-:Y:S02]  /*03f0*/  UPLOP3.LUT UP2, UPT, UPT, UPT, UPT, 0x80, 0x8 ;  /* 0x000000000008789c */ /* 0x000fe40003f4f070 */
[----:B---3--:R-:W-:-:S04]  /*0400*/  UISETP.NE.U32.AND UP0, UPT, UR6, URZ, UPT ;  /* 0x000000ff0600728c */ /* 0x008fc8000bf05070 */
[----:B------:R-:W-:-:S04]  /*0410*/  UISETP.NE.AND.EX UP0, UPT, UR7, URZ, UPT, UP0 ;  /* 0x000000ff0700728c */ /* 0x000fc8000bf05300 */
[----:B------:R-:W-:-:S04]  /*0420*/  UISETP.EQ.OR.EX UP3, UPT, UR5, URZ, !UP0, UP1 ;  /* 0x000000ff0500728c */ /* 0x000fc8000c762710 */
[----:B------:R-:W-:-:S05]  /*0430*/  UP2UR UR50, UPR, URZ, 0x8 ;  /* 0x00000008ff327883 */ /* 0x000fca0008000000 */
[----:B------:R-:W-:Y:S07]  /*0440*/  BRA.U !UP3, `(.L_x_8) ;  /* 0x000000010b207547 */ /* 0x000fee000b800000 */
[----:B------:R-:W-:Y:S01]  /*0450*/  UISETP.NE.U32.AND UP2, UPT, UR4, URZ, UPT ;  /* 0x000000ff0400728c */ /* 0x000fe2000bf45070 */
[----:B-----5:R-:W-:Y:S01]  /*0460*/  FSETP.NEU.AND P0, PT, R35, RZ, PT ;  /* 0x000000ff2300720b */ /* 0x020fe20003f0d000 */
[----:B------:R-:W-:Y:S02]  /*0470*/  USEL UR4, URZ, 0xffffffff, UP0 ;  /* 0xffffffffff047887 */ /* 0x000fe40008000000 */
[----:B------:R-:W-:-:S10]  /*0480*/  UISETP.NE.AND.EX UP2, UPT, UR5, URZ, UPT, UP2 ;  /* 0x000000ff0500728c */ /* 0x000fd4000bf45320 */
[----:B------:R-:W-:Y:S01]  /*0490*/  VOTEU.ANY UP1, P0 ;  /* 0x0000000000ff7886 */ /* 0x000fe20000020100 */
[----:B------:R-:W-:-:S04]  /*04a0*/  @!UP2 USEL UR4, URZ, 0xffffffff, UP1 ;  /* 0xffffffffff04a887 */ /* 0x000fc80008800000 */
[----:B------:R-:W-:-:S04]  /*04b0*/  ULOP3.LUT UR4, UR4, 0x1, URZ, 0xc0, !UPT ;  /* 0x0000000104047892 */ /* 0x000fc8000f8ec0ff */
[----:B------:R-:W-:-:S11]  /*04c0*/  UISETP.NE.U32.AND UP2, UPT, UR4, 0x1, UPT ;  /* 0x000000010400788c */ /* 0x000fd6000bf45070 */
.L_x_8:
[----:B-12---:R-:W1:Y:S01]  /*04d0*/  SHFL.IDX PT, R2, R69, RZ, 0x1f ;  /* 0x00001fff45027589 */ /* 0x006e6200000e0000 */
[----:B------:R-:W-:-:S04]  /*04e0*/  UISETP.NE.AND UP1, UPT, UR8, 0x2, UPT ;  /* 0x000000020800788c */ /* 0x000fc8000bf25270 */
[----:B------:R-:W-:Y:S01]  /*04f0*/  USEL UR6, URZ, 0x1, UP1 ;  /* 0x00000001ff067887 */ /* 0x000fe20008800000 */
[----:B-1----:R-:W-:-:S13]  /*0500*/  ISETP.NE.AND P0, PT, R2, RZ, PT ;  /* 0x000000ff0200720c */ /* 0x002fda0003f05270 */
[----:B------:R-:W-:Y:S05]  /*0510*/  @P0 BRA `(.L_x_9) ;  /* 0x0000000000380947 */ /* 0x000fea0003800000 */
[----:B------:R-:W1:Y:S01]  /*0520*/  S2UR UR5, SR_CgaCtaId ;  /* 0x00000000000579c3 */ /* 0x000e620000008800 */
[----:B------:R-:W-:Y:S01]  /*0530*/  UMOV UR7, 0x400 ;  /* 0x0000040000077882 */ /* 0x000fe20000000000 */
[----:B------:R-:W-:Y:S01]  /*0540*/  UMOV UR4, 0x1 ;  /* 0x0000000100047882 */ /* 0x000fe20000000000 */
[----:B------:R-:W-:Y:S01]  /*0550*/  ELECT P0, URZ, PT ;  /* 0x0000000000ff782f */ /* 0x000fe20003800000 */
[----:B------:R-:W-:-:S04]  /*0560*/  UIADD3 UR10, UPT, UPT, -UR4, 0x100000, URZ ;  /* 0x00100000040a7890 */ /* 0x000fc8000fffe1ff */
[----:B------:R-:W-:Y:S02]  /*0570*/  USHF.L.U32 UR11, UR10, 0xb, URZ ;  /* 0x0000000b0a0b7899 */ /* 0x000fe400080006ff */
[----:B------:R-:W-:Y:S02]  /*0580*/  USHF.L.U32 UR10, UR10, 0x1, URZ ;  /* 0x000000010a0a7899 */ /* 0x000fe400080006ff */
[----:B-1----:R-:W-:Y:S01]  /*0590*/  ULEA UR5, UR5, UR7, 0x18 ;  /* 0x0000000705057291 */ /* 0x002fe2000f8ec0ff */
[----:B------:R-:W1:Y:S11]  /*05a0*/  FENCE.VIEW.ASYNC.S ;  /* 0x00000000000073c6 */ /* 0x000e760000000000 */
[----:B-1----:R1:W2:Y:S01]  /*05b0*/  SYNCS.EXCH.64 URZ, [UR5], UR10 ;  /* 0x0000000a05ff75b2 */ /* 0x0022a20008000100 */
[----:B------:R1:W3:Y:S01]  /*05c0*/  SYNCS.EXCH.64 URZ, [UR5+0x10], UR10 ;  /* 0x0000100a05ff75b2 */ /* 0x0002e20008000100 */
[----:B------:R1:W4:Y:S01]  /*05d0*/  SYNCS.EXCH.64 URZ, [UR5+0x8], UR10 ;  /* 0x0000080a05ff75b2 */ /* 0x0003220008000100 */
[----:B------:R1:W1:Y:S01]  /*05e0*/  SYNCS.EXCH.64 URZ, [UR5+0x18], UR10 ;  /* 0x0000180a05ff75b2 */ /* 0x0002620008000100 */
[----:B------:R-:W-:Y:S01]  /*05f0*/  NOP ;  /* 0x0000000000007918 */ /* 0x000fe20000000000 */
.L_x_9:
[----:B------:R-:W2:Y:S01]  /*0600*/  SHFL.IDX PT, R2, R69, RZ, 0x1f ;  /* 0x00001fff45027589 */ /* 0x000ea200000e0000 */
[----:B------:R-:W-:Y:S01]  /*0610*/  NOP ;  /* 0x0000000000007918 */ /* 0x000fe20000000000 */
[----:B--2---:R-:W-:-:S13]  /*0620*/  ISETP.NE.AND P0, PT, R2, 0x1, PT ;  /* 0x000000010200780c */ /* 0x004fda0003f05270 */
[----:B------:R-:W-:Y:S05]  /*0630*/  @P0 BRA `(.L_x_10) ;  /* 0x0000000000580947 */ /* 0x000fea0003800000 */
[----:B------:R-:W2:Y:S01]  /*0640*/  S2UR UR7, SR_CgaCtaId ;  /* 0x00000000000779c3 */ /* 0x000ea20000008800 */
[----:B------:R-:W-:Y:S01]  /*0650*/  UMOV UR9, 0x400 ;  /* 0x0000040000097882 */ /* 0x000fe20000000000 */
[----:B-1----:R-:W-:Y:S01]  /*0660*/  UMOV UR5, 0x20 ;  /* 0x0000002000057882 */ /* 0x002fe20000000000 */
[----:B------:R-:W-:Y:S01]  /*0670*/  UMOV UR4, 0x80 ;  /* 0x0000008000047882 */ /* 0x000fe20000000000 */
[----:B------:R-:W-:-:S04]  /*0680*/  UIADD3 UR10, UPT, UPT, -UR5, 0x100000, URZ ;  /* 0x00100000050a7890 */ /* 0x000fc8000fffe1ff */
[----:B------:R-:W-:Y:S02]  /*0690*/  USHF.L.U32 UR11, UR10, 0xb, URZ ;  /* 0x0000000b0a0b7899 */ /* 0x000fe400080006ff */
[----:B------:R-:W-:Y:S02]  /*06a0*/  USHF.L.U32 UR10, UR10, 0x1, URZ ;  /* 0x000000010a0a7899 */ /* 0x000fe400080006ff */
[----:B------:R-:W-:-:S04]  /*06b0*/  UIADD3 UR4, UPT, UPT, -UR4, 0x100000, URZ ;  /* 0x0010000004047890 */ /* 0x000fc8000fffe1ff */
[----:B------:R-:W-:Y:S02]  /*06c0*/  USHF.L.U32 UR5, UR4, 0xb, URZ ;  /* 0x0000000b04057899 */ /* 0x000fe400080006ff */
[----:B------:R-:W-:Y:S01]  /*06d0*/  USHF.L.U32 UR4, UR4, 0x1, URZ ;  /* 0x0000000104047899 */ /* 0x000fe200080006ff */
[----:B------:R-:W-:Y:S01]  /*06e0*/  ELECT P0, URZ, PT ;  /* 0x0000000000ff782f */ /* 0x000fe20003800000 */
[----:B--2---:R-:W-:Y:S01]  /*06f0*/  ULEA UR7, UR7, UR9, 0x18 ;  /* 0x0000000907077291 */ /* 0x004fe2000f8ec0ff */
[----:B------:R-:W1:Y:S11]  /*0700*/  FENCE.VIEW.ASYNC.S ;  /* 0x00000000000073c6 */ /* 0x000e760000000000 */
[----:B-1----:R2:W1:Y:S01]  /*0710*/  SYNCS.EXCH.64 URZ, [UR7+0x20], UR10 ;  /* 0x0000200a07ff75b2 */ /* 0x0024620008000100 */
[----:B------:R2:W1:Y:S01]  /*0720*/  SYNCS.EXCH.64 URZ, [UR7+0x40], UR4 ;  /* 0x0000400407ff75b2 */ /* 0x0004620008000100 */
[----:B------:R2:W1:Y:S01]  /*0730*/  SYNCS.EXCH.64 URZ, [UR7+0x28], UR10 ;  /* 0x0000280a07ff75b2 */ /* 0x0004620008000100 */
[----:B------:R2:W1:Y:S01]  /*0740*/  SYNCS.EXCH.64 URZ, [UR7+0x48], UR4 ;  /* 0x0000480407ff75b2 */ /* 0x0004620008000100 */
[----:B------:R2:W1:Y:S01]  /*0750*/  SYNCS.EXCH.64 URZ, [UR7+0x30], UR10 ;  /* 0x0000300a07ff75b2 */ /* 0x0004620008000100 */
[----:B------:R2:W1:Y:S01]  /*0760*/  SYNCS.EXCH.64 URZ, [UR7+0x50], UR4 ;  /* 0x0000500407ff75b2 */ /* 0x0004620008000100 */
[----:B------:R2:W1:Y:S01]  /*0770*/  SYNCS.EXCH.64 URZ, [UR7+0x38], UR10 ;  /* 0x0000380a07ff75b2 */ /* 0x0004620008000100 */
[----:B------:R2:W1:Y:S02]  /*0780*/  SYNCS.EXCH.64 URZ, [UR7+0x58], UR4 ;  /* 0x0000580407ff75b2 */ /* 0x0004640008000100 */
[----:B--2---:R-:W-:Y:S01]  /*0790*/  NOP ;  /* 0x0000000000007918 */ /* 0x004fe20000000000 */
.L_x_10:
[----:B------:R-:W2:Y:S01]  /*07a0*/  SHFL.IDX PT, R2, R69, RZ, 0x1f ;  /* 0x00001fff45027589 */ /* 0x000ea200000e0000 */
[----:B------:R-:W-:Y:S01]  /*07b0*/  NOP ;  /* 0x0000000000007918 */ /* 0x000fe20000000000 */
[----:B--2---:R-:W-:-:S13]  /*07c0*/  ISETP.NE.AND P0, PT, R2, 0x3, PT ;  /* 0x000000030200780c */ /* 0x004fda0003f05270 */
[----:B------:R-:W-:Y:S05]  /*07d0*/  @P0 BRA `(.L_x_11) ;  /* 0x0000000000300947 */ /* 0x000fea0003800000 */
[----:B-1----:R-:W1:Y:S01]  /*07e0*/  S2UR UR5, SR_CgaCtaId ;  /* 0x00000000000579c3 */ /* 0x002e620000008800 */
        /* <DEDUP_REMOVED lines=8> */
[----:B-1----:R2:W1:Y:S01]  /*0870*/  SYNCS.EXCH.64 URZ, [UR5+0x60], UR10 ;  /* 0x0000600a05ff75b2 */ /* 0x0024620008000100 */
[----:B------:R2:W1:Y:S02]  /*0880*/  SYNCS.EXCH.64 URZ, [UR5+0x68], UR10 ;  /* 0x0000680a05ff75b2 */ /* 0x0004640008000100 */
[----:B--2---:R-:W-:Y:S01]  /*0890*/  NOP ;  /* 0x0000000000007918 */ /* 0x004fe20000000000 */
.L_x_11:
[----:B------:R-:W2:Y:S01]  /*08a0*/  SHFL.IDX PT, R2, R69, RZ, 0x1f ;  /* 0x00001fff45027589 */ /* 0x000ea200000e0000 */
[----:B------:R-:W-:Y:S01]  /*08b0*/  NOP ;  /* 0x0000000000007918 */ /* 0x000fe20000000000 */
[----:B--2---:R-:W-:-:S13]  /*08c0*/  ISETP.NE.AND P0, PT, R2, 0x4, PT ;  /* 0x000000040200780c */ /* 0x004fda0003f05270 */
[----:B------:R-:W-:Y:S05]  /*08d0*/  @P0 BRA `(.L_x_12) ;  /* 0x00000000004c0947 */ /* 0x000fea0003800000 */
[----:B-1----:R-:W1:Y:S01]  /*08e0*/  S2UR UR5, SR_CgaCtaId ;  /* 0x00000000000579c3 */ /* 0x002e620000008800 */
[----:B------:R-:W-:Y:S01]  /*08f0*/  UMOV UR9, 0x100 ;  /* 0x0000010000097882 */ /* 0x000fe20000000000 */
[----:B------:R-:W-:Y:S01]  /*0900*/  UMOV UR7, 0x400 ;  /* 0x0000040000077882 */ /* 0x000fe20000000000 */
[----:B------:R-:W-:Y:S01]  /*0910*/  USEL UR9, UR9, 0xe0, UP2 ;  /* 0x000000e009097887 */ /* 0x000fe20009000000 */
[----:B------:R-:W-:Y:S01]  /*0920*/  UMOV UR4, 0x1 ;  /* 0x0000000100047882 */ /* 0x000fe20000000000 */
[----:B------:R-:W-:Y:S01]  /*0930*/  ELECT P0, URZ, PT ;  /* 0x0000000000ff782f */ /* 0x000fe20003800000 */
[----:B------:R-:W-:-:S04]  /*0940*/  UIADD3 UR10, UPT, UPT, -UR4, 0x100000, URZ ;  /* 0x00100000040a7890 */ /* 0x000fc8000fffe1ff */
[----:B------:R-:W-:Y:S02]  /*0950*/  USHF.L.U32 UR11, UR10, 0xb, URZ ;  /* 0x0000000b0a0b7899 */ /* 0x000fe400080006ff */
[----:B------:R-:W-:Y:S02]  /*0960*/  USHF.L.U32 UR10, UR10, 0x1, URZ ;  /* 0x000000010a0a7899 */ /* 0x000fe400080006ff */
[----:B------:R-:W-:-:S04]  /*0970*/  UIADD3 UR12, UPT, UPT, -UR9, 0x100000, URZ ;  /* 0x00100000090c7890 */ /* 0x000fc8000fffe1ff */
[----:B------:R-:W-:Y:S02]  /*0980*/  USHF.L.U32 UR13, UR12, 0xb, URZ ;  /* 0x0000000b0c0d7899 */ /* 0x000fe400080006ff */
[----:B------:R-:W-:Y:S02]  /*0990*/  USHF.L.U32 UR12, UR12, 0x1, URZ ;  /* 0x000000010c0c7899 */ /* 0x000fe400080006ff */
[----:B-1----:R-:W-:Y:S01]  /*09a0*/  ULEA UR5, UR5, UR7, 0x18 ;  /* 0x0000000705057291 */ /* 0x002fe2000f8ec0ff */
[----:B------:R-:W1:Y:S11]  /*09b0*/  FENCE.VIEW.ASYNC.S ;  /* 0x00000000000073c6 */ /* 0x000e760000000000 */
[----:B-1----:R2:W1:Y:S01]  /*09c0*/  SYNCS.EXCH.64 URZ, [UR5+0x70], UR10 ;  /* 0x0000700a05ff75b2 */ /* 0x0024620008000100 */
[----:B------:R2:W1:Y:S01]  /*09d0*/  SYNCS.EXCH.64 URZ, [UR5+0x80], UR12 ;  /* 0x0000800c05ff75b2 */ /* 0x0004620008000100 */
[----:B------:R2:W1:Y:S01]  /*09e0*/  SYNCS.EXCH.64 URZ, [UR5+0x78], UR10 ;  /* 0x0000780a05ff75b2 */ /* 0x0004620008000100 */
[----:B------:R2:W1:Y:S02]  /*09f0*/  SYNCS.EXCH.64 URZ, [UR5+0x88], UR12 ;  /* 0x0000880c05ff75b2 */ /* 0x0004640008000100 */
[----:B--2---:R-:W-:Y:S01]  /*0a00*/  NOP ;  /* 0x0000000000007918 */ /* 0x004fe20000000000 */
.L_x_12:
        /* <DEDUP_REMOVED lines=26> */
.L_x_13:
        /* <DEDUP_REMOVED lines=18> */
.L_x_14:
[----:B-1----:R-:W1:Y:S01]  /*0cd0*/  S2UR UR5, SR_CTAID.X ;  /* 0x00000000000579c3 */ /* 0x002e620000002500 */
[----:B------:R-:W-:-:S05]  /*0ce0*/  CS2R.32 R63, SR_CgaSize ;  /* 0x00000000003f7805 */ /* 0x000fca0000008a00 */
[----:B------:R-:W-:-:S05]  /*0cf0*/  IMAD R63, R63, -0xa0, RZ ;  /* 0xffffff603f3f7824 */ /* 0x000fca00078e02ff */
[----:B------:R-:W-:-:S14]  /*0d00*/  R2UR UR9, R63 ;  /* 0x000000003f0972ca */ /* 0x000fdc00000e0000 */
[----:B------:R-:W2:Y:S01]  /*0d10*/  LDCU UR9, c[0x0][UR9+0x2b0] ;  /* 0x00005600090977ac */ /* 0x000ea20008000800 */
[----:B------:R-:W-:Y:S01]  /*0d20*/  NOP ;  /* 0x0000000000007918 */ /* 0x000fe20000000000 */
[----:B------:R-:W-:-:S05]  /*0d30*/  CS2R.32 R63, SR_CgaSize ;  /* 0x00000000003f7805 */ /* 0x000fca0000008a00 */
[----:B------:R-:W-:-:S05]  /*0d40*/  IMAD R63, R63, -0xa0, RZ ;  /* 0xffffff603f3f7824 */ /* 0x000fca00078e02ff */
[----:B------:R-:W-:-:S14]  /*0d50*/  R2UR UR7, R63 ;  /* 0x000000003f0772ca */ /* 0x000fdc00000e0000 */
[----:B------:R-:W3:Y:S01]  /*0d60*/  LDCU UR7, c[0x0][UR7+0x2b4] ;  /* 0x00005680070777ac */ /* 0x000ee20008000800 */
[----:B------:R-:W4:Y:S08]  /*0d70*/  S2UR UR4, SR_CTAID.Y ;  /* 0x00000000000479c3 */ /* 0x000f300000002600 */
[----:B------:R-:W3:Y:S01]  /*0d80*/  LDC R10, c[0x0][0xb24] ;  /* 0x0002c900ff0a7b82 */ /* 0x000ee20000000800 */
[----:B-1----:R-:W-:-:S02]  /*0d90*/  I2FP.F32.U32 R63, UR5 ;  /* 0x00000005003f7c45 */ /* 0x002fc40008201000 */
[----:B------:R-:W-:-:S05]  /*0da0*/  CS2R.32 R3, SR_CgaSize ;  /* 0x0000000000037805 */ /* 0x000fca0000008a00 */
[----:B------:R-:W-:-:S06]  /*0db0*/  IMAD R3, R3, -0xa0, RZ ;  /* 0xffffff6003037824 */ /* 0x000fcc00078e02ff */
[----:B------:R-:W1:Y:S01]  /*0dc0*/  LDC R3, c[0x0][R3+0x2a0] ;  /* 0x0000a80003037b82 */ /* 0x000e620000000800 */
[----:B------:R-:W-:Y:S01]  /*0dd0*/  MOV R15, UR5 ;  /* 0x00000005000f7c02 */ /* 0x000fe20008000f00 */
[----:B--2---:R-:W-:Y:S01]  /*0de0*/  FMUL R63, R63, UR9 ;  /* 0x000000093f3f7c20 */ /* 0x004fe20008400000 */
[----:B----4-:R-:W-:Y:S02]  /*0df0*/  I2FP.F32.U32 R62, UR4 ;  /* 0x00000004003e7c45 */ /* 0x010fe40008201000 */
[----:B------:R-:W-:-:S05]  /*0e00*/  CS2R.32 R2, SR_CgaSize ;  /* 0x0000000000027805 */ /* 0x000fca0000008a00 */
[----:B------:R-:W-:-:S06]  /*0e10*/  IMAD R2, R2, -0xa0, RZ ;  /* 0xffffff6002027824 */ /* 0x000fcc00078e02ff */
[----:B------:R-:W2:Y:S01]  /*0e20*/  LDC R2, c[0x0][R2+0x2a4] ;  /* 0x0000a90002027b82 */ /* 0x000ea20000000800 */
[----:B------:R-:W-:Y:S01]  /*0e30*/  MOV R14, UR4 ;  /* 0x00000004000e7c02 */ /* 0x000fe20008000f00 */
[----:B------:R-:W4:Y:S01]  /*0e40*/  F2I.U32.TRUNC.NTZ R63, R63 ;  /* 0x0000003f003f7305 */ /* 0x000f22000020f000 */
[----:B---3--:R-:W-:-:S05]  /*0e50*/  FMUL R62, R62, UR7 ;  /* 0x000000073e3e7c20 */ /* 0x008fca0008400000 */
[----:B------:R-:W-:Y:S01]  /*0e60*/  BAR.SYNC.DEFER_BLOCKING 0x0 ;  /* 0x0000000000007b1d */ /* 0x000fe20000010000 */
[----:B------:R-:W-:-:S05]  /*0e70*/  ISETP.GE.AND P0, PT, R10, 0x1, PT ;  /* 0x000000010a00780c */ /* 0x000fca0003f06270 */
[----:B------:R-:W3:Y:S02]  /*0e80*/  F2I.U32.TRUNC.NTZ R62, R62 ;  /* 0x0000003e003e7305 */ /* 0x000ee4000020f000 */
[----:B------:R-:W2:Y:S01]  /*0e90*/  S2UR UR36, SR_CTAID.Z ;  /* 0x00000000002479c3 */ /* 0x000ea20000002700 */
[----:B----4-:R-:W-:-:S05]  /*0ea0*/  IADD3 R63, PT, PT, -R63, RZ, RZ ;  /* 0x000000ff3f3f7210 */ /* 0x010fca0007ffe1ff */
[----:B-1----:R-:W-:Y:S01]  /*0eb0*/  IMAD R63, R3, R63, UR5 ;  /* 0x00000005033f7e24 */ /* 0x002fe2000f8e023f */
[----:B---3--:R-:W-:-:S05]  /*0ec0*/  IADD3 R62, PT, PT, -R62, RZ, RZ ;  /* 0x000000ff3e3e7210 */ /* 0x008fca0007ffe1ff */
[----:B--2---:R-:W-:Y:S01]  /*0ed0*/  IMAD R62, R2, R62, UR4 ;  /* 0x00000004023e7e24 */ /* 0x004fe2000f8e023e */
[----:B------:R-:W-:Y:S06]  /*0ee0*/  @!P0 BRA `(.L_x_15) ;  /* 0x0000000000b88947 */ /* 0x000fec0003800000 */
[----:B------:R-:W1:Y:S01]  /*0ef0*/  LDC.64 R4, c[0x0][0xb18] ;  /* 0x0002c600ff047b82 */ /* 0x000e620000000a00 */
[----:B------:R-:W-:-:S07]  /*0f00*/  ISETP.NE.AND P0, PT, R10, 0x1, PT ;  /* 0x000000010a00780c */ /* 0x000fce0003f05270 */
[----:B------:R-:W2:Y:S08]  /*0f10*/  LDC R9, c[0x0][0xb0c] ;  /* 0x0002c300ff097b82 */ /* 0x000eb00000000800 */
[----:B------:R-:W3:Y:S08]  /*0f20*/  LDC R12, c[0x0][0x370] ;  /* 0x0000dc00ff0c7b82 */ /* 0x000ef00000000800 */
[----:B------:R-:W4:Y:S01]  /*0f30*/  LDC R11, c[0x0][0x374] ;  /* 0x0000dd00ff0b7b82 */ /* 0x000f220000000800 */
[----:B-1----:R-:W-:-:S07]  /*0f40*/  ISETP.NE.AND P1, PT, R4, 0x1, PT ;  /* 0x000000010400780c */ /* 0x002fce0003f25270 */
[----:B------:R-:W3:Y:S01]  /*0f50*/  LDC.64 R6, c[0x0][0xb10] ;  /* 0x0002c400ff067b82 */ /* 0x000ee20000000a00 */
[----:B--2---:R-:W-:-:S07]  /*0f60*/  ISETP.NE.AND P2, PT, R9, 0x1, PT ;  /* 0x000000010900780c */ /* 0x004fce0003f45270 */
[----:B------:R-:W1:Y:S08]  /*0f70*/  LDC R8, c[0x0][0xb20] ;  /* 0x0002c800ff087b82 */ /* 0x000e700000000800 */
[----:B------:R-:W2:Y:S01]  /*0f80*/  LDC.64 R2, c[0x0][0xb28] ;  /* 0x0002ca00ff027b82 */ /* 0x000ea20000000a00 */
[----:B----4-:R-:W-:-:S04]  /*0f90*/  IMAD.HI.U32 R13, R11, R5, RZ ;  /* 0x000000050b0d7227 */ /* 0x010fc800078e00ff */
[----:B------:R-:W-:-:S04]  /*0fa0*/  IMAD.HI.U32 R5, R14, R5, RZ ;  /* 0x000000050e057227 */ /* 0x000fc800078e00ff */
[----:B---3--:R-:W-:-:S05]  /*0fb0*/  IMAD.HI.U32 R16, R12, R6, RZ ;  /* 0x000000060c107227 */ /* 0x008fca00078e00ff */
[-C--:B------:R-:W-:Y:S01]  /*0fc0*/  @P2 SHF.R.U32.HI R12, RZ, R7.reuse, R16 ;  /* 0x00000007ff0c2219 */ /* 0x080fe20000011610 */
[----:B------:R-:W-:Y:S01]  /*0fd0*/  IMAD.HI.U32 R16, R15, R6, RZ ;  /* 0x000000060f107227 */ /* 0x000fe200078e00ff */
[-C--:B-1----:R-:W-:Y:S02]  /*0fe0*/  @P1 SHF.R.U32.HI R11, RZ, R8.reuse, R13 ;  /* 0x00000008ff0b1219 */ /* 0x082fe4000001160d */
[----:B------:R-:W-:Y:S02]  /*0ff0*/  SHF.R.U32.HI R5, RZ, R8, R5 ;  /* 0x00000008ff057219 */ /* 0x000fe40000011605 */
[----:B------:R-:W-:Y:S02]  /*1000*/  SHF.R.U32.HI R16, RZ, R7, R16 ;  /* 0x00000007ff107219 */ /* 0x000fe40000011610 */
[----:B------:R-:W-:Y:S01]  /*1010*/  SEL R5, R14, R5, !P1 ;  /* 0x000000050e057207 */ /* 0x000fe20004800000 */
[----:B--2---:R-:W-:Y:S01]  /*1020*/  IMAD.HI.U32 R13, R11, R2, RZ ;  /* 0x000000020b0d7227 */ /* 0x004fe200078e00ff */
[----:B------:R-:W-:-:S03]  /*1030*/  SEL R16, R15, R16, !P2 ;  /* 0x000000100f107207 */ /* 0x000fc60005000000 */
[----:B------:R-:W-:Y:S01]  /*1040*/  IMAD.HI.U32 R6, R12, R2, RZ ;  /* 0x000000020c067227 */ /* 0x000fe200078e00ff */
[----:B------:R-:W-:-:S04]  /*1050*/  @P0 SHF.R.U32.HI R11, RZ, R3, R13 ;  /* 0x00000003ff0b0219 */ /* 0x000fc8000001160d */
[----:B------:R-:W-:Y:S01]  /*1060*/  @P0 SHF.R.U32.HI R12, RZ, R3, R6 ;  /* 0x00000003ff0c0219 */ /* 0x000fe20000011606 */
[----:B------:R-:W-:-:S04]  /*1070*/  IMAD R11, R11, R10, RZ ;  /* 0x0000000a0b0b7224 */ /* 0x000fc800078e02ff */
[----:B------:R-:W-:Y:S01]  /*1080*/  IMAD R6, R12, R10, RZ ;  /* 0x0000000a0c067224 */ /* 0x000fe200078e02ff */
[----:B------:R-:W-:-:S04]  /*1090*/  ISETP.GE.AND P1, PT, R5, R11, PT ;  /* 0x0000000b0500720c */ /* 0x000fc80003f26270 */
[----:B------:R-:W-:Y:S01]  /*10a0*/  ISETP.GE.OR P1, PT, R16, R6, P1 ;  /* 0x000000061000720c */ /* 0x000fe20000f26670 */
[----:B------:R-:W-:-:S05]  /*10b0*/  IMAD.HI.U32 R6, R5, R2, RZ ;  /* 0x0000000205067227 */ /* 0x000fca00078e00ff */
[----:B------:R-:W-:-:S04]  /*10c0*/  SHF.R.U32.HI R6, RZ, R3, R6 ;  /* 0x00000003ff067219 */ /* 0x000fc80000011606 */
[----:B------:R-:W-:-:S03]  /*10d0*/  SEL R6, R5, R6, !P0 ;  /* 0x0000000605067207 */ /* 0x000fc60004000000 */
[----:B------:R-:W-:Y:S01]  /*10e0*/  @!P1 IMAD.HI.U32 R7, R16, R2, RZ ;  /* 0x0000000210079227 */ /* 0x000fe200078e00ff */
[----:B------:R-:W-:-:S04]  /*10f0*/  IADD3 R2, PT, PT, -R6, RZ, RZ ;  /* 0x000000ff06027210 */ /* 0x000fc80007ffe1ff */
[----:B------:R-:W-:Y:S01]  /*1100*/  @!P1 SHF.R.U32.HI R3, RZ, R3, R7 ;  /* 0x00000003ff039219 */ /* 0x000fe20000011607 */
[----:B------:R-:W-:Y:S01]  /*1110*/  IMAD R2, R10, R2, R5 ;  /* 0x000000020a027224 */ /* 0x000fe200078e0205 */
[----:B------:R-:W-:Y:S02]  /*1120*/  IADD3 R7, PT, PT, -R5, RZ, RZ ;  /* 0x000000ff05077210 */ /* 0x000fe40007ffe1ff */
[----:B------:R-:W-:-:S03]  /*1130*/  @!P1 SEL R3, R16, R3, !P0 ;  /* 0x0000000310039207 */ /* 0x000fc60004000000 */
[----:B------:R-:W-:Y:S02]  /*1140*/  IMAD R7, R4, R7, R14 ;  /* 0x0000000704077224 */ /* 0x000fe400078e020e */
[--C-:B------:R-:W-:Y:S02]  /*1150*/  @!P1 IMAD.IADD R6, R6, 0x1, -R3.reuse ;  /* 0x0000000106069824 */ /* 0x100fe400078e0a03 */
[----:B------:R-:W-:Y:S01]  /*1160*/  @!P1 IMAD R3, R2, R12, R3 ;  /* 0x0000000c02039224 */ /* 0x000fe200078e0203 */
[----:B------:R-:W-:Y:S01]  /*1170*/  IADD3 R2, PT, PT, -R16, RZ, RZ ;  /* 0x000000ff10027210 */ /* 0x000fe20007ffe1ff */
[----:B------:R-:W-:Y:S02]  /*1180*/  @!P1 IMAD R5, R6, R10, R16 ;  /* 0x0000000a06059224 */ /* 0x000fe400078e0210 */
[----:B------:R-:W-:Y:S02]  /*1190*/  @!P1 IMAD.MOV.U32 R16, RZ, RZ, R3 ;  /* 0x000000ffff109224 */ /* 0x000fe400078e0003 */
[----:B------:R-:W-:-:S02]  /*11a0*/  IMAD R2, R9, R2, R15 ;  /* 0x0000000209027224 */ /* 0x000fc400078e020f */
[----:B------:R-:W-:Y:S02]  /*11b0*/  IMAD R14, R5, R4, R7 ;  /* 0x00000004050e7224 */ /* 0x000fe400078e0207 */
[----:B------:R-:W-:Y:S02]  /*11c0*/  IMAD R15, R16, R9, R2 ;  /* 0x00000009100f7224 */ /* 0x000fe400078e0202 */
.L_x_15:
[----:B------:R-:W1:Y:S01]  /*11d0*/  LDCU UR4, c[0x0][0xb30] ;  /* 0x00016600ff0477ac */ /* 0x000e620008000800 */
[----:B------:R-:W2:Y:S08]  /*11e0*/  S2UR UR37, SR_CgaCtaId ;  /* 0x00000000002579c3 */ /* 0x000eb00000008800 */
[----:B------:R-:W3:Y:S01]  /*11f0*/  LDC R26, c[0x0][0xb24] ;  /* 0x0002c900ff1a7b82 */ /* 0x000ee20000000800 */
[----:B-1----:R-:W-:-:S09]  /*1200*/  UISETP.NE.AND UP1, UPT, UR4, 0x1, UPT ;  /* 0x000000010400788c */ /* 0x002fd2000bf25270 */
[----:B--2---:R-:W-:Y:S05]  /*1210*/  BRA.U UP1, `(.L_x_16) ;  /* 0x0000000101407547 */ /* 0x004fea000b800000 */
[----:B------:R-:W1:Y:S08]  /*1220*/  LDC.64 R4, c[0x0][0xb10] ;  /* 0x0002c400ff047b82 */ /* 0x000e700000000a00 */
[----:B------:R-:W2:Y:S08]  /*1230*/  LDC.64 R2, c[0x0][0xb18] ;  /* 0x0002c600ff027b82 */ /* 0x000eb00000000a00 */
[----:B------:R-:W4:Y:S08]  /*1240*/  LDC R6, c[0x0][0xb20] ;  /* 0x0002c800ff067b82 */ /* 0x000f300000000800 */
[----:B------:R-:W3:Y:S01]  /*1250*/  LDC R7, c[0x0][0xb0c] ;  /* 0x0002c300ff077b82 */ /* 0x000ee20000000800 */
[----:B-1----:R-:W-:-:S05]  /*1260*/  IMAD.HI.U32 R4, R15, R4, RZ ;  /* 0x000000040f047227 */ /* 0x002fca00078e00ff */
[----:B------:R-:W-:Y:S01]  /*1270*/  SHF.R.U32.HI R4, RZ, R5, R4 ;  /* 0x00000005ff047219 */ /* 0x000fe20000011604 */
[----:B--2---:R-:W-:Y:S01]  /*1280*/  IMAD.HI.U32 R3, R14, R3, RZ ;  /* 0x000000030e037227 */ /* 0x004fe200078e00ff */
[----:B------:R-:W-:-:S04]  /*1290*/  ISETP.NE.AND P0, PT, R2, 0x1, PT ;  /* 0x000000010200780c */ /* 0x000fc80003f05270 */
[----:B----4-:R-:W-:-:S04]  /*12a0*/  SHF.R.U32.HI R3, RZ, R6, R3 ;  /* 0x00000006ff037219 */ /* 0x010fc80000011603 */
[----:B------:R-:W-:Y:S02]  /*12b0*/  SEL R3, R14, R3, !P0 ;  /* 0x000000030e037207 */ /* 0x000fe40004000000 */
[----:B---3--:R-:W-:-:S04]  /*12c0*/  ISETP.NE.AND P1, PT, R7, 0x1, PT ;  /* 0x000000010700780c */ /* 0x008fc80003f25270 */
[----:B------:R-:W-:-:S05]  /*12d0*/  SEL R4, R15, R4, !P1 ;  /* 0x000000040f047207 */ /* 0x000fca0004800000 */
[----:B------:R-:W-:Y:S02]  /*12e0*/  IMAD.IADD R5, R3, 0x1, -R4 ;  /* 0x0000000103057824 */ /* 0x000fe400078e0a04 */
[----:B------:R-:W-:Y:S02]  /*12f0*/  IMAD.IADD R3, R4, 0x1, -R3 ;  /* 0x0000000104037824 */ /* 0x000fe400078e0a03 */
[----:B------:R-:W-:Y:S02]  /*1300*/  IMAD R15, R5, R7, R15 ;  /* 0x00000007050f7224 */ /* 0x000fe400078e020f */
[----:B------:R-:W-:-:S07]  /*1310*/  IMAD R14, R3, R2, R14 ;  /* 0x00000002030e7224 */ /* 0x000fce00078e020e */
.L_x_16:
[----:B------:R-:W-:Y:S01]  /*1320*/  BAR.SYNC.DEFER_BLOCKING 0x0 ;  /* 0x0000000000007b1d */ /* 0x000fe20000010000 */
[----:B------:R-:W-:Y:S01]  /*1330*/  UISETP.NE.AND UP1, UPT, UR8, 0x2, UPT ;  /* 0x000000020800788c */ /* 0x000fe2000bf25270 */
[----:B------:R-:W-:Y:S02]  /*1340*/  ISETP.NE.OR P5, PT, R0, 0x2, !P5 ;  /* 0x000000020000780c */ /* 0x000fe40006fa5670 */
[----:B------:R-:W-:-:S06]  /*1350*/  LOP3.LUT R2, R76, 0x1f, RZ, 0xc0, !PT ;  /* 0x0000001f4c027812 */ /* 0x000fcc00078ec0ff */
[----:B------:R-:W-:Y:S05]  /*1360*/  BRA.U UP1, `(.L_x_17) ;  /* 0x00000011016c7547 */ /* 0x000fea000b800000 */
[----:B------:R-:W1:Y:S01]  /*1370*/  LDCU UR13, c[0x0][0x38c] ;  /* 0x00007180ff0d77ac */ /* 0x000e620008000800 */
[----:B------:R-:W2:Y:S01]  /*1380*/  LDC R8, c[0x0][0x370] ;  /* 0x0000dc00ff087b82 */ /* 0x000ea20000000800 */
[----:B------:R-:W-:Y:S01]  /*1390*/  PLOP3.LUT P1, PT, PT, PT, UP2, 0x80, 0x8 ;  /* 0x000000000008781c */ /* 0x000fe20003f2f028 */
[----:B------:R-:W-:Y:S01]  /*13a0*/  IMAD.MOV.U32 R17, RZ, RZ, 0x1 ;  /* 0x00000001ff117424 */ /* 0x000fe200078e00ff */
[----:B------:R-:W-:Y:S01]  /*13b0*/  ISETP.EQ.OR P4, PT, R2, RZ, P5 ;  /* 0x000000ff0200720c */ /* 0x000fe20002f82670 */
[----:B------:R-:W-:Y:S01]  /*13c0*/  IMAD.MOV.U32 R16, RZ, RZ, RZ ;  /* 0x000000ffff107224 */ /* 0x000fe200078e00ff */
[----:B------:R-:W-:Y:S02]  /*13d0*/  PLOP3.LUT P1, PT, P1, PT, PT, 0x8, 0x80 ;  /* 0x000000000080781c */ /* 0x000fe40000f2e170 */
[----:B------:R-:W-:Y:S01]  /*13e0*/  CS2R R12, SRZ ;  /* 0x00000000000c7805 */ /* 0x000fe2000001ff00 */
[----:B------:R-:W-:Y:S01]  /*13f0*/  IMAD.MOV.U32 R11, RZ, RZ, 0x1 ;  /* 0x00000001ff0b7424 */ /* 0x000fe200078e00ff */
[----:B------:R-:W4:Y:S01]  /*1400*/  LDC R0, c[0x0][0x374] ;  /* 0x0000dd00ff007b82 */ /* 0x000f220000000800 */
[----:B------:R-:W2:Y:S01]  /*1410*/  LDCU.64 UR22, c[0x0][0x348] ;  /* 0x00006900ff1677ac */ /* 0x000ea20008000a00 */
[----:B------:R-:W-:Y:S01]  /*1420*/  UMOV UR6, URZ ;  /* 0x000000ff00067c82 */ /* 0x000fe20008000000 */
[----:B-1----:R-:W-:-:S04]  /*1430*/  UIADD3 UR5, UPT, UPT, UR13, 0x3f, URZ ;  /* 0x0000003f0d057890 */ /* 0x002fc8000fffe0ff */
[----:B------:R-:W-:-:S04]  /*1440*/  USHF.R.S32.HI UR4, URZ, 0x1f, UR5 ;  /* 0x0000001fff047899 */ /* 0x000fc80008011405 */
[----:B------:R-:W-:-:S04]  /*1450*/  ULEA.HI UR4, UR4, UR5, URZ, 0x6 ;  /* 0x0000000504047291 */ /* 0x000fc8000f8f30ff */
[----:B------:R-:W-:Y:S02]  /*1460*/  USHF.R.S32.HI UR15, URZ, 0x6, UR4 ;  /* 0x00000006ff0f7899 */ /* 0x000fe40008011404 */
[----:B------:R-:W-:Y:S02]  /*1470*/  UIADD3 UR4, UPT, UPT, UR13, -0x1, URZ ;  /* 0xffffffff0d047890 */ /* 0x000fe4000fffe0ff */
[----:B------:R-:W-:Y:S02]  /*1480*/  UISETP.LT.U32.AND UP0, UPT, UR15, 0x2, UPT ;  /* 0x000000020f00788c */ /* 0x000fe4000bf01070 */
[----:B------:R-:W-:Y:S02]  /*1490*/  UISETP.GE.U32.AND UP1, UPT, UR4, -0x7f, UPT ;  /* 0xffffff810400788c */ /* 0x000fe4000bf26070 */
[----:B------:R-:W-:Y:S02]  /*14a0*/  USEL UR14, UR15, 0x2, UP0 ;  /* 0x000000020f0e7887 */ /* 0x000fe40008000000 */
[----:B------:R-:W-:-:S02]  /*14b0*/  UIADD3 UR13, UPT, UPT, UR13, 0x7e, URZ ;  /* 0x0000007e0d0d7890 */ /* 0x000fc4000fffe0ff */
[----:B------:R-:W-:Y:S02]  /*14c0*/  UIADD3 UR5, UPT, UPT, UR14, -0x1, URZ ;  /* 0xffffffff0e057890 */ /* 0x000fe4000fffe0ff */
[----:B------:R-:W-:-:S03]  /*14d0*/  UIADD3 UR7, UPT, UPT, UR15, -UR14, URZ ;  /* 0x8000000e0f077290 */ /* 0x000fc6000fffe0ff */
[----:B------:R-:W-:-:S04]  /*14e0*/  @UP1 UIADD3 UR5, UPT, UPT, UR14, URZ, URZ ;  /* 0x000000ff0e051290 */ /* 0x000fc8000fffe0ff */
[----:B--2---:R-:W-:-:S12]  /*14f0*/  UIADD3 UR5, UPT, UPT, UR5, 0x1, URZ ;  /* 0x0000000105057890 */ /* 0x004fd8000fffe0ff */
.L_x_35:
[----:B------:R-:W-:Y:S01]  /*1500*/  UISETP.NE.AND UP0, UPT, UR37, URZ, UPT ;  /* 0x000000ff2500728c */ /* 0x000fe2000bf05270 */
[----:B------:R-:W1:Y:S08]  /*1510*/  S2UR UR37, SR_CgaCtaId ;  /* 0x00000000002579c3 */ /* 0x000e700000008800 */
[----:B------:R-:W-:Y:S05]  /*1520*/  BRA.U UP0, `(.L_x_18) ;  /* 0x0000000100347547 */ /* 0x000fea000b800000 */
[----:B------:R-:W2:Y:S01]  /*1530*/  S2R R2, SR_CgaCtaId ;  /* 0x0000000000027919 */ /* 0x000ea20000008800 */
[----:B------:R-:W-:-:S04]  /*1540*/  MOV R3, 0x400 ;  /* 0x0000040000037802 */ /* 0x000fc80000000f00 */
[----:B--2---:R-:W-:Y:S02]  /*1550*/  LEA R2, R2, R3, 0x18 ;  /* 0x0000000302027211 */ /* 0x004fe400078ec0ff */
[----:B------:R-:W-:-:S03]  /*1560*/  SHF.L.U32 R3, R11, 0x1f, RZ ;  /* 0x0000001f0b037819 */ /* 0x000fc600000006ff */
[----:B------:R-:W-:-:S04]  /*1570*/  IMAD R2, R12, 0x8, R2 ;  /* 0x000000080c027824 */ /* 0x000fc800078e0202 */
[----:B------:R-:W2:Y:S02]  /*1580*/  SYNCS.PHASECHK.TRANS64.TRYWAIT P0, [R2+URZ+0xe0], R3 ;  /* 0x0000e003020075a7 */ /* 0x000ea400080011ff */
[----:B--2---:R-:W-:Y:S05]  /*1590*/  @!P0 BRA `(.L_x_19) ;  /* 0x0000009800c08947 */ /* 0x004fea0003800000 */
.L_x_165:
[----:B------:R-:W-:Y:S01]  /*15a0*/  VIADD R12, R12, 0x1 ;  /* 0x000000010c0c7836 */ /* 0x000fe20000000000 */
[----:B------:R2:W-:Y:S04]  /*15b0*/  SYNCS.ARRIVE.TRANS64.A1T0 RZ, [R2+URZ+0xd0], RZ ;  /* 0x0000d0ff02ff79a7 */ /* 0x0005e800081000ff */
[----:B------:R-:W-:-:S04]  /*15c0*/  ISETP.NE.AND P0, PT, R12, 0x2, PT ;  /* 0x000000020c00780c */ /* 0x000fc80003f05270 */
[----:B------:R-:W-:Y:S02]  /*15d0*/  SEL R12, R12, RZ, P0 ;  /* 0x000000ff0c0c7207 */ /* 0x000fe40000000000 */
[----:B--2---:R-:W-:-:S04]  /*15e0*/  SEL R2, RZ, 0x1, P0 ;  /* 0x00000001ff027807 */ /* 0x004fc80000000000 */
[----:B------:R-:W-:-:S07]  /*15f0*/  LOP3.LUT R11, R11, R2, RZ, 0x3c, !PT ;  /* 0x000000020b0b7212 */ /* 0x000fce00078e3cff */
.L_x_18:
[----:B------:R-:W-:Y:S01]  /*1600*/  UMOV UR4, 0x400 ;  /* 0x0000040000047882 */ /* 0x000fe20000000000 */
[----:B------:R-:W-:Y:S01]  /*1610*/  SHF.L.U32 R2, R17, 0x1f, RZ ;  /* 0x0000001f11027819 */ /* 0x000fe200000006ff */
[----:B-1----:R-:W-:Y:S01]  /*1620*/  ULEA UR4, UR37, UR4, 0x18 ;  /* 0x0000000425047291 */ /* 0x002fe2000f8ec0ff */
[----:B------:R-:W-:Y:S01]  /*1630*/  R2UR UR35, R15 ;  /* 0x000000000f2372ca */ /* 0x000fe200000e0000 */
[----:B------:R-:W-:Y:S01]  /*1640*/  UISETP.GE.U32.AND UP0, UPT, UR13, 0x7f, UPT ;  /* 0x0000007f0d00788c */ /* 0x000fe2000bf06070 */
[----:B------:R-:W-:Y:S01]  /*1650*/  R2UR UR19, R14 ;  /* 0x000000000e1372ca */ /* 0x000fe200000e0000 */
[----:B------:R-:W-:Y:S01]  /*1660*/  ULEA UR8, UR6, UR4, 0x3 ;  /* 0x0000000406087291 */ /* 0x000fe2000f8e18ff */
[----:B------:R-:W-:-:S08]  /*1670*/  UMOV UR29, URZ ;  /* 0x000000ff001d7c82 */ /* 0x000fd00008000000 */
[----:B------:R1:W2:Y:S01]  /*1680*/  SYNCS.PHASECHK.TRANS64.TRYWAIT P0, [UR8+0x10], R2 ;  /* 0x00001002ff0075a7 */ /* 0x0002a20008001108 */
[----:B------:R-:W-:Y:S02]  /*1690*/  USHF.L.U32 UR35, UR35, 0x6, URZ ;  /* 0x0000000623237899 */ /* 0x000fe400080006ff */
[----:B------:R-:W-:Y:S01]  /*16a0*/  USHF.L.U32 UR19, UR19, 0x8, URZ ;  /* 0x0000000813137899 */ /* 0x000fe200080006ff */
[----:B------:R-:W-:Y:S11]  /*16b0*/  BRA.U !UP0, `(.L_x_20) ;  /* 0x0000000108d87547 */ /* 0x000ff6000b800000 */
[----:B------:R-:W-:Y:S01]  /*16c0*/  UMOV UR21, URZ ;  /* 0x000000ff00157c82 */ /* 0x000fe20008000000 */
[----:B------:R-:W-:-:S05]  /*16d0*/  UMOV UR42, UR6 ;  /* 0x00000006002a7c82 */ /* 0x000fca0008000000 */
.L_x_25:
[----:B-1----:R-:W-:Y:S01]  /*16e0*/  ULEA UR33, UR42, UR4, 0x3 ;  /* 0x000000042a217291 */ /* 0x002fe2000f8e18ff */
[----:B--2---:R-:W-:Y:S01]  /*16f0*/  @!P5 MOV R3, 0x14000 ;  /* 0x000140000003d802 */ /* 0x004fe20000000f00 */
[----:B--2---:R-:W-:Y:S10]  /*1700*/  @P0 BRA `(.L_x_21) ;  /* 0x00000000000c0947 */ /* 0x004ff40003800000 */
[----:B------:R-:W-:-:S04]  /*1710*/  SHF.L.U32 R4, R17, 0x1f, RZ ;  /* 0x0000001f11047819 */ /* 0x000fc800000006ff */
[----:B------:R-:W2:Y:S02]  /*1720*/  SYNCS.PHASECHK.TRANS64.TRYWAIT P0, [UR33+0x10], R4 ;  /* 0x00001004ff0075a7 */ /* 0x000ea40008001121 */
[----:B--2---:R-:W-:Y:S05]  /*1730*/  @!P0 BRA `(.L_x_22) ;  /* 0x00000098006c8947 */ /* 0x004fea0003800000 */
.L_x_21:
[----:B------:R2:W-:Y:S01]  /*1740*/  @!P5 SYNCS.ARRIVE.TRANS64 RZ, [UR33], R3 ;  /* 0x00000003ffffd9a7 */ /* 0x0005e20008000021 */
[----:B------:R-:W-:Y:S04]  /*1750*/  BSSY.RECONVERGENT B0, `(.L_x_23) ;  /* 0x0000003000007945 */ /* 0x000fe80003800200 */
[----:B------:R-:W-:Y:S05]  /*1760*/  @P4 BRA `(.L_x_24) ;  /* 0x0000000000044947 */ /* 0x000fea0003800000 */
[----:B------:R-:W-:Y:S05]  /*1770*/  BPT.TRAP 0x1 ;  /* 0x000000040000795c */ /* 0x000fea0000300000 */
.L_x_24:
[----:B------:R-:W-:Y:S05]  /*1780*/  BSYNC.RECONVERGENT B0 ;  /* 0x0000000000007941 */ /* 0x000fea0003800200 */
.L_x_23:
[----:B------:R-:W-:Y:S02]  /*1790*/  UIADD3 UR6, UPT, UPT, UR42, 0x1, URZ ;  /* 0x000000012a067890 */ /* 0x000fe4000fffe0ff */
[----:B------:R-:W-:Y:S02]  /*17a0*/  ULEA UR24, UR42, UR4, 0xe ;  /* 0x000000042a187291 */ /* 0x000fe4000f8e70ff */
[----:B------:R-:W-:Y:S02]  /*17b0*/  UISETP.NE.AND UP0, UPT, UR6, 0x2, UPT ;  /* 0x000000020600788c */ /* 0x000fe4000bf05270 */
[----:B------:R-:W-:Y:S02]  /*17c0*/  UIADD3 UR40, UP1, UPT, UR22, 0x80, URZ ;  /* 0x0000008016287890 */ /* 0x000fe4000ff3e0ff */
[----:B------:R-:W-:Y:S02]  /*17d0*/  USEL UR9, URZ, 0x1, UP0 ;  /* 0x00000001ff097887 */ /* 0x000fe40008000000 */
[----:B------:R-:W-:-:S02]  /*17e0*/  USEL UR6, UR6, URZ, UP0 ;  /* 0x000000ff06067287 */ /* 0x000fc40008000000 */
[----:B------:R-:W-:Y:S02]  /*17f0*/  USHF.L.U32 UR34, UR21, 0x6, URZ ;  /* 0x0000000615227899 */ /* 0x000fe400080006ff */
[----:B------:R-:W-:Y:S01]  /*1800*/  ULEA UR8, UR6, UR4, 0x3 ;  /* 0x0000000406087291 */ /* 0x000fe2000f8e18ff */
[----:B------:R-:W-:Y:S01]  /*1810*/  LOP3.LUT R17, R17, UR9, RZ, 0x3c, !PT ;  /* 0x0000000911117c12 */ /* 0x000fe2000f8e3cff */
[----:B------:R-:W-:Y:S02]  /*1820*/  UIADD3 UR38, UP0, UPT, UR22, 0x180, URZ ;  /* 0x0000018016267890 */ /* 0x000fe4000ff1e0ff */
[----:B------:R-:W-:Y:S01]  /*1830*/  UIADD3.X UR41, UPT, UPT, URZ, UR23, URZ, UP1, !UPT ;  /* 0x00000017ff297290 */ /* 0x000fe20008ffe4ff */
[----:B-1----:R-:W-:Y:S01]  /*1840*/  SHF.L.U32 R2, R17, 0x1f, RZ ;  /* 0x0000001f11027819 */ /* 0x002fe200000006ff */
[----:B------:R-:W-:Y:S02]  /*1850*/  UIADD3 UR32, UPT, UPT, UR24, 0x8800, URZ ;  /* 0x0000880018207890 */ /* 0x000fe4000fffe0ff */
[----:B------:R-:W-:Y:S01]  /*1860*/  UIADD3 UR26, UPT, UPT, UR34, 0x20, URZ ;  /* 0x00000020221a7890 */ /* 0x000fe2000fffe0ff */
[----:B------:R1:W1:Y:S01]  /*1870*/  SYNCS.PHASECHK.TRANS64.TRYWAIT P0, [UR8+0x10], R2 ;  /* 0x00001002ff0075a7 */ /* 0x0002620008001108 */
[----:B------:R-:W-:-:S02]  /*1880*/  ULEA UR8, UR42, UR4, 0x10 ;  /* 0x000000042a087291 */ /* 0x000fc4000f8e80ff */
[----:B------:R-:W-:Y:S02]  /*1890*/  UIADD3 UR24, UPT, UPT, UR24, 0xa800, URZ ;  /* 0x0000a80018187890 */ /* 0x000fe4000fffe0ff */
[----:B------:R-:W-:Y:S02]  /*18a0*/  UIADD3.X UR39, UPT, UPT, URZ, UR23, URZ, UP0, !UPT ;  /* 0x00000017ff277290 */ /* 0x000fe400087fe4ff */
[----:B------:R-:W-:Y:S02]  /*18b0*/  UIADD3 UR16, UPT, UPT, UR8, 0x10800, URZ ;  /* 0x0001080008107890 */ /* 0x000fe4000fffe0ff */
[----:B------:R-:W-:Y:S01]  /*18c0*/  UIADD3 UR8, UPT, UPT, UR8, 0x18800, URZ ;  /* 0x0001880008087890 */ /* 0x000fe2000fffe0ff */
[----:B------:R-:W-:Y:S01]  /*18d0*/  UMOV UR30, 0x0 ;  /* 0x00000000001e7882 */ /* 0x000fe20000000000 */
[----:B------:R-:W-:Y:S01]  /*18e0*/  UMOV UR31, 0x10000000 ;  /* 0x10000000001f7882 */ /* 0x000fe20000000000 */
[----:B------:R-:W-:Y:S01]  /*18f0*/  UMOV UR25, UR33 ;  /* 0x0000002100197c82 */ /* 0x000fe20008000000 */
[----:B------:R-:W-:Y:S01]  /*1900*/  UMOV UR27, UR35 ;  /* 0x00000023001b7c82 */ /* 0x000fe20008000000 */
[----:B------:R-:W-:Y:S01]  /*1910*/  UMOV UR28, UR36 ;  /* 0x00000024001c7c82 */ /* 0x000fe20008000000 */
[----:B------:R-:W-:Y:S01]  /*1920*/  UMOV UR17, UR33 ;  /* 0x0000002100117c82 */ /* 0x000fe20008000000 */
[----:B------:R-:W-:Y:S01]  /*1930*/  UMOV UR20, UR36 ;  /* 0x0000002400147c82 */ /* 0x000fe20008000000 */
[----:B------:R-:W-:Y:S01]  /*1940*/  UMOV UR18, UR34 ;  /* 0x0000002200127c82 */ /* 0x000fe20008000000 */
[----:B------:R1:W-:Y:S01]  /*1950*/  UTMALDG.3D [UR32], [UR40], desc[UR30] ;  /* 0x00001e20280075b4 */ /* 0x0003e20008011000 */
[----:B------:R-:W-:Y:S01]  /*1960*/  UMOV UR11, UR19 ;  /* 0x00000013000b7c82 */ /* 0x000fe20008000000 */
[----:B------:R-:W-:Y:S01]  /*1970*/  UMOV UR12, UR36 ;  /* 0x00000024000c7c82 */ /* 0x000fe20008000000 */
[----:B------:R-:W-:Y:S01]  /*1980*/  UMOV UR9, UR33 ;  /* 0x0000002100097c82 */ /* 0x000fe20008000000 */
[----:B------:R-:W-:Y:S01]  /*1990*/  UMOV UR10, UR26 ;  /* 0x0000001a000a7c82 */ /* 0x000fe20008000000 */
[----:B------:R-:W-:Y:S01]  /*19a0*/  UIADD3 UR21, UPT, UPT, UR21, 0x1, URZ ;  /* 0x0000000115157890 */ /* 0x000fe2000fffe0ff */
[----:B------:R-:W-:Y:S01]  /*19b0*/  UMOV UR29, UR5 ;  /* 0x00000005001d7c82 */ /* 0x000fe20008000000 */
[----:B------:R1:W-:Y:S02]  /*19c0*/  UTMALDG.3D [UR24], [UR40], desc[UR30] ;  /* 0x00001e18280075b4 */ /* 0x0003e40008011000 */
[----:B------:R-:W-:Y:S01]  /*19d0*/  UISETP.NE.AND UP0, UPT, UR21, UR5, UPT ;  /* 0x000000051500728c */ /* 0x000fe2000bf05270 */
[----:B------:R-:W-:Y:S01]  /*19e0*/  UMOV UR42, UR6 ;  /* 0x00000006002a7c82 */ /* 0x000fe20008000000 */
[----:B------:R1:W-:Y:S01]  /*19f0*/  UTMALDG.3D [UR16], [UR38], desc[UR30] ;  /* 0x00001e10260075b4 */ /* 0x0003e20008011000 */
[----:B------:R1:W-:Y:S06]  /*1a00*/  UTMALDG.3D [UR8], [UR38], desc[UR30] ;  /* 0x00001e08260075b4 */ /* 0x0003ec0008011000 */
[----:B------:R-:W-:Y:S05]  /*1a10*/  BRA.U UP0, `(.L_x_25) ;  /* 0xfffffffd00307547 */ /* 0x000fea000b83ffff */
.L_x_20:
[----:B-1----:R-:W-:Y:S01]  /*1a20*/  ULEA UR8, UR6, UR4, 0x3 ;  /* 0x0000000406087291 */ /* 0x002fe2000f8e18ff */
[----:B------:R-:W-:Y:S01]  /*1a30*/  SHF.L.U32 R2, R17, 0x1f, RZ ;  /* 0x0000001f11027819 */ /* 0x000fe200000006ff */
[----:B------:R-:W-:Y:S01]  /*1a40*/  @!P1 SYNCS.ARRIVE.TRANS64.A1T0 RZ, [UR4+0x68], RZ ;  /* 0x000068ffffff99a7 */ /* 0x000fe20008100004 */
[----:B------:R-:W-:-:S06]  /*1a50*/  UISETP.GT.AND UP0, UPT, UR15, UR14, UPT ;  /* 0x0000000e0f00728c */ /* 0x000fcc000bf04270 */
[----:B--2---:R1:W2:Y:S03]  /*1a60*/  SYNCS.PHASECHK.TRANS64.TRYWAIT P0, [UR8+0x10], R2 ;  /* 0x00001002ff0075a7 */ /* 0x0042a60008001108 */
[----:B------:R-:W-:Y:S05]  /*1a70*/  BRA.U !UP0, `(.L_x_26) ;  /* 0x0000000108d47547 */ /* 0x000fea000b800000 */
[----:B------:R-:W-:Y:S01]  /*1a80*/  UIADD3 UR21, UPT, UPT, UR7, UR29, URZ ;  /* 0x0000001d07157290 */ /* 0x000fe2000fffe0ff */
[----:B------:R-:W-:-:S11]  /*1a90*/  UMOV UR42, UR6 ;  /* 0x00000006002a7c82 */ /* 0x000fd60008000000 */
.L_x_31:
[----:B-1----:R-:W-:Y:S01]  /*1aa0*/  ULEA UR33, UR42, UR4, 0x3 ;  /* 0x000000042a217291 */ /* 0x002fe2000f8e18ff */
[----:B--2---:R-:W-:Y:S01]  /*1ab0*/  @!P5 MOV R3, 0x14000 ;  /* 0x000140000003d802 */ /* 0x004fe20000000f00 */
[----:B--2---:R-:W-:Y:S10]  /*1ac0*/  @P0 BRA `(.L_x_27) ;  /* 0x00000000000c0947 */ /* 0x004ff40003800000 */
[----:B------:R-:W-:-:S04]  /*1ad0*/  SHF.L.U32 R4, R17, 0x1f, RZ ;  /* 0x0000001f11047819 */ /* 0x000fc800000006ff */
[----:B------:R-:W2:Y:S02]  /*1ae0*/  SYNCS.PHASECHK.TRANS64.TRYWAIT P0, [UR33+0x10], R4 ;  /* 0x00001004ff0075a7 */ /* 0x000ea40008001121 */
[----:B--2---:R-:W-:Y:S05]  /*1af0*/  @!P0 BRA `(.L_x_28) ;  /* 0x0000009400948947 */ /* 0x004fea0003800000 */
.L_x_27:
[----:B------:R2:W-:Y:S01]  /*1b00*/  @!P5 SYNCS.ARRIVE.TRANS64 RZ, [UR33], R3 ;  /* 0x00000003ffffd9a7 */ /* 0x0005e20008000021 */
[----:B------:R-:W-:Y:S04]  /*1b10*/  BSSY.RECONVERGENT B0, `(.L_x_29) ;  /* 0x0000003000007945 */ /* 0x000fe80003800200 */
[----:B------:R-:W-:Y:S05]  /*1b20*/  @P4 BRA `(.L_x_30) ;  /* 0x0000000000044947 */ /* 0x000fea0003800000 */
[----:B------:R-:W-:Y:S05]  /*1b30*/  BPT.TRAP 0x1 ;  /* 0x000000040000795c */ /* 0x000fea0000300000 */
.L_x_30:
[----:B------:R-:W-:Y:S05]  /*1b40*/  BSYNC.RECONVERGENT B0 ;  /* 0x0000000000007941 */ /* 0x000fea0003800200 */
.L_x_29:
        /* <DEDUP_REMOVED lines=32> */
[----:B------:R-:W-:Y:S01]  /*1d50*/  UMOV UR10, UR26 ;  /* 0x0000001a000a7c82 */ /* 0x000fe20008000000 */
[----:B------:R-:W-:Y:S01]  /*1d60*/  UIADD3 UR29, UPT, UPT, UR29, 0x1, URZ ;  /* 0x000000011d1d7890 */ /* 0x000fe2000fffe0ff */
[----:B------:R1:W-:Y:S01]  /*1d70*/  UTMALDG.3D [UR24], [UR40], desc[UR30] ;  /* 0x00001e18280075b4 */ /* 0x0003e20008011000 */
[----:B------:R-:W-:-:S02]  /*1d80*/  UMOV UR42, UR6 ;  /* 0x00000006002a7c82 */ /* 0x000fc40008000000 */
[----:B------:R-:W-:Y:S01]  /*1d90*/  UISETP.NE.AND UP0, UPT, UR29, UR21, UPT ;  /* 0x000000151d00728c */ /* 0x000fe2000bf05270 */
[----:B------:R1:W-:Y:S01]  /*1da0*/  UTMALDG.3D [UR16], [UR38], desc[UR30] ;  /* 0x00001e10260075b4 */ /* 0x0003e20008011000 */
[----:B------:R1:W-:Y:S07]  /*1db0*/  UTMALDG.3D [UR8], [UR38], desc[UR30] ;  /* 0x00001e08260075b4 */ /* 0x0003ee0008011000 */
[----:B------:R-:W-:Y:S05]  /*1dc0*/  BRA.U UP0, `(.L_x_31) ;  /* 0xfffffffd00347547 */ /* 0x000fea000b83ffff */
.L_x_26:
[C---:B-1----:R-:W-:Y:S01]  /*1dd0*/  LEA R2, R16.reuse, UR4, 0x3 ;  /* 0x0000000410027c11 */ /* 0x042fe2000f8e18ff */
[----:B------:R-:W-:Y:S01]  /*1de0*/  NOP ;  /* 0x0000000000007918 */ /* 0x000fe20000000000 */
[----:B--2---:R-:W-:Y:S02]  /*1df0*/  SHF.L.U32 R3, R13, 0x1f, RZ ;  /* 0x0000001f0d037819 */ /* 0x004fe400000006ff */
[----:B------:R-:W-:Y:S02]  /*1e00*/  LEA R4, R16, UR4, 0x4 ;  /* 0x0000000410047c11 */ /* 0x000fe4000f8e20ff */
[----:B------:R-:W1:Y:S02]  /*1e10*/  SYNCS.PHASECHK.TRANS64.TRYWAIT P0, [R2+URZ+0x70], R3 ;  /* 0x00007003020075a7 */ /* 0x000e6400080011ff */
[----:B-1----:R-:W-:Y:S05]  /*1e20*/  @!P0 BRA `(.L_x_32) ;  /* 0x0000009000e08947 */ /* 0x002fea0003800000 */
.L_x_168:
[----:B------:R-:W2:Y:S01]  /*1e30*/  LDS.128 R4, [R4+0x100] ;  /* 0x0001000004047984 */ /* 0x000ea20000000c00 */
[----:B---3--:R-:W-:Y:S01]  /*1e40*/  ISETP.GE.AND P0, PT, R26, 0x1, PT ;  /* 0x000000011a00780c */ /* 0x008fe20003f06270 */
[----:B-1----:R-:W-:Y:S01]  /*1e50*/  VIADD R2, R2, 0x80 ;  /* 0x0000008002027836 */ /* 0x002fe20000000000 */
[----:B------:R-:W-:Y:S01]  /*1e60*/  @!PT LDS RZ, [RZ] ;  /* 0x00000000fffff984 */ /* 0x000fe20000000800 */
[----:B------:R-:W-:Y:S01]  /*1e70*/  @!PT LDS RZ, [RZ] ;  /* 0x00000000fffff984 */ /* 0x000fe20000000800 */
[----:B------:R-:W-:Y:S01]  /*1e80*/  @!PT LDS RZ, [RZ] ;  /* 0x00000000fffff984 */ /* 0x000fe20000000800 */
[----:B------:R-:W-:Y:S01]  /*1e90*/  @!PT LDS RZ, [RZ] ;  /* 0x00000000fffff984 */ /* 0x000fe20000000800 */
[----:B------:R1:W-:Y:S06]  /*1ea0*/  MEMBAR.ALL.CTA ;  /* 0x0000000000007992 */ /* 0x0003ec0000008000 */
[----:B-1----:R-:W1:Y:S01]  /*1eb0*/  FENCE.VIEW.ASYNC.S ;  /* 0x00000000000073c6 */ /* 0x002e620000000000 */
[----:B------:R-:W-:-:S04]  /*1ec0*/  PRMT R2, RZ, 0x654, R2 ;  /* 0x00000654ff027816 */ /* 0x000fc80000000002 */
[----:B-1----:R1:W-:Y:S01]  /*1ed0*/  SYNCS.ARRIVE.TRANS64.RED.A1T0 RZ, [R2+URZ], RZ ;  /* 0x000000ff02ff79a7 */ /* 0x0023e200081004ff */
[----:B--2---:R-:W-:-:S13]  /*1ee0*/  LOP3.LUT P2, RZ, R6, 0x1, RZ, 0xc0, !PT ;  /* 0x0000000106ff7812 */ /* 0x004fda000784c0ff */
[----:B------:R-:W-:Y:S01]  /*1ef0*/  @P2 SHF.R.U32.HI R3, RZ, 0x10, R5 ;  /* 0x00000010ff032819 */ /* 0x000fe20000011605 */
[----:B------:R-:W-:Y:S01]  /*1f00*/  VOTEU.ANY UP0, P2 ;  /* 0x0000000000ff7886 */ /* 0x000fe20001000100 */
[----:B------:R-:W-:Y:S02]  /*1f10*/  @P2 MOV R10, R4 ;  /* 0x00000004000a2202 */ /* 0x000fe40000000f00 */
[----:B------:R-:W-:Y:S02]  /*1f20*/  @P2 R2UR.BROADCAST UR8, R3 ;  /* 0x00000000030822ca */ /* 0x000fe400008e0000 */
[----:B------:R-:W-:-:S11]  /*1f30*/  @P2 LOP3.LUT R9, R5, 0xffff, RZ, 0xc0, !PT ;  /* 0x0000ffff05092812 */ /* 0x000fd600078ec0ff */
[----:B------:R-:W-:Y:S01]  /*1f40*/  @UP0 UMOV UR36, UR8 ;  /* 0x0000000800240c82 */ /* 0x000fe20008000000 */
[----:B-1----:R-:W-:Y:S05]  /*1f50*/  @!P0 BRA `(.L_x_33) ;  /* 0x0000000000b88947 */ /* 0x002fea0003800000 */
[----:B------:R-:W4:Y:S01]  /*1f60*/  LDC.64 R4, c[0x0][0xb18] ;  /* 0x0002c600ff047b82 */ /* 0x000f220000000a00 */
[----:B------:R-:W-:-:S07]  /*1f70*/  ISETP.NE.AND P3, PT, R26, 0x1, PT ;  /* 0x000000011a00780c */ /* 0x000fce0003f65270 */
[----:B------:R-:W1:Y:S08]  /*1f80*/  LDC.64 R6, c[0x0][0xb10] ;  /* 0x0002c400ff067b82 */ /* 0x000e700000000a00 */
[----:B------:R-:W2:Y:S08]  /*1f90*/  LDC R14, c[0x0][0xb20] ;  /* 0x0002c800ff0e7b82 */ /* 0x000eb00000000800 */
[----:B------:R-:W3:Y:S01]  /*1fa0*/  LDC R15, c[0x0][0xb0c] ;  /* 0x0002c300ff0f7b82 */ /* 0x000ee20000000800 */
[----:B----4-:R-:W-:Y:S01]  /*1fb0*/  IMAD.HI.U32 R19, R0, R5, RZ ;  /* 0x0000000500137227 */ /* 0x010fe200078e00ff */
[----:B------:R-:W-:-:S03]  /*1fc0*/  ISETP.NE.AND P0, PT, R4, 0x1, PT ;  /* 0x000000010400780c */ /* 0x000fc60003f05270 */
[----:B------:R-:W-:-:S03]  /*1fd0*/  IMAD.HI.U32 R5, R9, R5, RZ ;  /* 0x0000000509057227 */ /* 0x000fc600078e00ff */
[----:B------:R-:W4:Y:S01]  /*1fe0*/  LDC.64 R2, c[0x0][0xb28] ;  /* 0x0002ca00ff027b82 */ /* 0x000f220000000a00 */
[----:B-1----:R-:W-:-:S04]  /*1ff0*/  IMAD.HI.U32 R20, R8, R6, RZ ;  /* 0x0000000608147227 */ /* 0x002fc800078e00ff */
[----:B------:R-:W-:Y:S01]  /*2000*/  IMAD.HI.U32 R21, R10, R6, RZ ;  /* 0x000000060a157227 */ /* 0x000fe200078e00ff */
[----:B------:R-:W-:Y:S02]  /*2010*/  SHF.R.U32.HI R20, RZ, R7, R20 ;  /* 0x00000007ff147219 */ /* 0x000fe40000011614 */
[-C--:B--2---:R-:W-:Y:S02]  /*2020*/  SHF.R.U32.HI R19, RZ, R14.reuse, R19 ;  /* 0x0000000eff137219 */ /* 0x084fe40000011613 */
[----:B------:R-:W-:Y:S02]  /*2030*/  SHF.R.U32.HI R5, RZ, R14, R5 ;  /* 0x0000000eff057219 */ /* 0x000fe40000011605 */
[----:B------:R-:W-:Y:S02]  /*2040*/  SEL R19, R0, R19, !P0 ;  /* 0x0000001300137207 */ /* 0x000fe40004000000 */
[----:B------:R-:W-:Y:S02]  /*2050*/  SHF.R.U32.HI R21, RZ, R7, R21 ;  /* 0x00000007ff157219 */ /* 0x000fe40000011615 */
[----:B---3--:R-:W-:-:S02]  /*2060*/  ISETP.NE.AND P1, PT, R15, 0x1, PT ;  /* 0x000000010f00780c */ /* 0x008fc40003f25270 */
[----:B------:R-:W-:Y:S02]  /*2070*/  SEL R5, R9, R5, !P0 ;  /* 0x0000000509057207 */ /* 0x000fe40004000000 */
[----:B------:R-:W-:Y:S02]  /*2080*/  SEL R20, R8, R20, !P1 ;  /* 0x0000001408147207 */ /* 0x000fe40004800000 */
[----:B------:R-:W-:Y:S01]  /*2090*/  SEL R21, R10, R21, !P1 ;  /* 0x000000150a157207 */ /* 0x000fe20004800000 */
[----:B----4-:R-:W-:-:S04]  /*20a0*/  IMAD.HI.U32 R18, R19, R2, RZ ;  /* 0x0000000213127227 */ /* 0x010fc800078e00ff */
        /* <DEDUP_REMOVED lines=10> */
[----:B------:R-:W-:-:S04]  /*2150*/  @!P0 IMAD.HI.U32 R7, R21, R2, RZ ;  /* 0x0000000215078227 */ /* 0x000fc800078e00ff */
[----:B------:R-:W-:Y:S01]  /*2160*/  IMAD.MOV R2, RZ, RZ, -R6 ;  /* 0x000000ffff027224 */ /* 0x000fe200078e0a06 */
[----:B------:R-:W-:Y:S02]  /*2170*/  @!P0 SHF.R.U32.HI R3, RZ, R3, R7 ;  /* 0x00000003ff038219 */ /* 0x000fe40000011607 */
[----:B------:R-:W-:Y:S01]  /*2180*/  IADD3 R7, PT, PT, -R5, RZ, RZ ;  /* 0x000000ff05077210 */ /* 0x000fe20007ffe1ff */
[----:B------:R-:W-:Y:S01]  /*2190*/  IMAD R2, R26, R2, R5 ;  /* 0x000000021a027224 */ /* 0x000fe200078e0205 */
        /* <DEDUP_REMOVED lines=10> */
.L_x_33:
[----:B------:R-:W1:Y:S02]  /*2240*/  LDCU UR8, c[0x0][0xb30] ;  /* 0x00016600ff0877ac */ /* 0x000e640008000800 */
[----:B-1----:R-:W-:-:S09]  /*2250*/  UISETP.NE.AND UP0, UPT, UR8, 0x1, UPT ;  /* 0x000000010800788c */ /* 0x002fd2000bf05270 */
[----:B------:R-:W-:Y:S05]  /*2260*/  BRA.U UP0, `(.L_x_34) ;  /* 0x0000000100407547 */ /* 0x000fea000b800000 */
[----:B------:R-:W1:Y:S08]  /*2270*/  LDC.64 R4, c[0x0][0xb10] ;  /* 0x0002c400ff047b82 */ /* 0x000e700000000a00 */
[----:B------:R-:W2:Y:S08]  /*2280*/  LDC.64 R2, c[0x0][0xb18] ;  /* 0x0002c600ff027b82 */ /* 0x000eb00000000a00 */
[----:B------:R-:W3:Y:S08]  /*2290*/  LDC R6, c[0x0][0xb20] ;  /* 0x0002c800ff067b82 */ /* 0x000ef00000000800 */
[----:B------:R-:W4:Y:S01]  /*22a0*/  LDC R7, c[0x0][0xb0c] ;  /* 0x0002c300ff077b82 */ /* 0x000f220000000800 */
[----:B-1----:R-:W-:-:S05]  /*22b0*/  IMAD.HI.U32 R4, R10, R4, RZ ;  /* 0x000000040a047227 */ /* 0x002fca00078e00ff */
[----:B------:R-:W-:Y:S01]  /*22c0*/  SHF.R.U32.HI R4, RZ, R5, R4 ;  /* 0x00000005ff047219 */ /* 0x000fe20000011604 */
[----:B--2---:R-:W-:Y:S01]  /*22d0*/  IMAD.HI.U32 R3, R9, R3, RZ ;  /* 0x0000000309037227 */ /* 0x004fe200078e00ff */
[----:B------:R-:W-:-:S04]  /*22e0*/  ISETP.NE.AND P0, PT, R2, 0x1, PT ;  /* 0x000000010200780c */ /* 0x000fc80003f05270 */
[----:B---3--:R-:W-:-:S04]  /*22f0*/  SHF.R.U32.HI R3, RZ, R6, R3 ;  /* 0x00000006ff037219 */ /* 0x008fc80000011603 */
[----:B------:R-:W-:Y:S02]  /*2300*/  SEL R3, R9, R3, !P0 ;  /* 0x0000000309037207 */ /* 0x000fe40004000000 */
[----:B----4-:R-:W-:-:S04]  /*2310*/  ISETP.NE.AND P1, PT, R7, 0x1, PT ;  /* 0x000000010700780c */ /* 0x010fc80003f25270 */
[----:B------:R-:W-:-:S05]  /*2320*/  SEL R4, R10, R4, !P1 ;  /* 0x000000040a047207 */ /* 0x000fca0004800000 */
[----:B------:R-:W-:Y:S02]  /*2330*/  IMAD.IADD R5, R3, 0x1, -R4 ;  /* 0x0000000103057824 */ /* 0x000fe400078e0a04 */
[----:B------:R-:W-:Y:S02]  /*2340*/  IMAD.IADD R3, R4, 0x1, -R3 ;  /* 0x0000000104037824 */ /* 0x000fe400078e0a03 */
[----:B------:R-:W-:Y:S02]  /*2350*/  IMAD R10, R5, R7, R10 ;  /* 0x00000007050a7224 */ /* 0x000fe400078e020a */
[----:B------:R-:W-:-:S07]  /*2360*/  IMAD R9, R3, R2, R9 ;  /* 0x0000000203097224 */ /* 0x000fce00078e0209 */
.L_x_34:
[----:B------:R-:W-:Y:S01]  /*2370*/  VIADD R16, R16, 0x1 ;  /* 0x0000000110107836 */ /* 0x000fe20000000000 */
[----:B------:R-:W-:Y:S01]  /*2380*/  PLOP3.LUT P1, PT, PT, PT, PT, 0x80, 0x8 ;  /* 0x000000000008781c */ /* 0x000fe20003f2f070 */
[----:B------:R-:W-:Y:S02]  /*2390*/  IMAD.IADD R15, R10, 0x1, R63 ;  /* 0x000000010a0f7824 */ /* 0x000fe400078e023f */
[----:B------:R-:W-:Y:S01]  /*23a0*/  IMAD.IADD R14, R9, 0x1, R62 ;  /* 0x00000001090e7824 */ /* 0x000fe200078e023e */
[----:B------:R-:W-:-:S04]  /*23b0*/  ISETP.NE.AND P0, PT, R16, 0x2, PT ;  /* 0x000000021000780c */ /* 0x000fc80003f05270 */
[----:B------:R-:W-:Y:S02]  /*23c0*/  SEL R2, RZ, 0x1, P0 ;  /* 0x00000001ff027807 */ /* 0x000fe40000000000 */
[----:B------:R-:W-:Y:S02]  /*23d0*/  SEL R16, R16, RZ, P0 ;  /* 0x000000ff10107207 */ /* 0x000fe40000000000 */
[----:B------:R-:W-:Y:S01]  /*23e0*/  LOP3.LUT R13, R13, R2, RZ, 0x3c, !PT ;  /* 0x000000020d0d7212 */ /* 0x000fe200078e3cff */
[----:B------:R-:W-:Y:S06]  /*23f0*/  @P2 BRA `(.L_x_35) ;  /* 0xfffffff000402947 */ /* 0x000fec000383ffff */
[----:B------:R-:W-:Y:S01]  /*2400*/  UIADD3 UR5, UPT, UPT, UR4, 0x10, URZ ;  /* 0x0000001004057890 */ /* 0x000fe2000fffe0ff */
[----:B------:R-:W-:-:S03]  /*2410*/  SHF.L.U32 R2, R17, 0x1f, RZ ;  /* 0x0000001f11027819 */ /* 0x000fc600000006ff */
[----:B------:R-:W-:-:S09]  /*2420*/  ULEA UR4, UR6, UR5, 0x3 ;  /* 0x0000000506047291 */ /* 0x000fd2000f8e18ff */
[----:B------:R-:W1:Y:S02]  /*2430*/  SYNCS.PHASECHK.TRANS64.TRYWAIT P0, [UR4], R2 ;  /* 0x00000002ff0075a7 */ /* 0x000e640008001104 */
[----:B-1----:R-:W-:Y:S05]  /*2440*/  @!P0 BRA `(.L_x_36) ;  /* 0x0000008c006c8947 */ /* 0x002fea0003800000 */
.L_x_170:
[----:B------:R-:W-:-:S04]  /*2450*/  UIADD3 UR6, UPT, UPT, UR6, 0x1, URZ ;  /* 0x0000000106067890 */ /* 0x000fc8000fffe0ff */
[----:B------:R-:W-:-:S04]  /*2460*/  UISETP.NE.AND UP0, UPT, UR6, 0x2, UPT ;  /* 0x000000020600788c */ /* 0x000fc8000bf05270 */
[----:B------:R-:W-:Y:S02]  /*2470*/  USEL UR4, URZ, 0x1, UP0 ;  /* 0x00000001ff047887 */ /* 0x000fe40008000000 */
[----:B------:R-:W-:-:S04]  /*2480*/  USEL UR6, UR6, URZ, UP0 ;  /* 0x000000ff06067287 */ /* 0x000fc80008000000 */
[----:B------:R-:W-:Y:S01]  /*2490*/  ULEA UR6, UR6, UR5, 0x3 ;  /* 0x0000000506067291 */ /* 0x000fe2000f8e18ff */
[----:B-1----:R-:W-:-:S04]  /*24a0*/  LOP3.LUT R2, R17, UR4, RZ, 0x3c, !PT ;  /* 0x0000000411027c12 */ /* 0x002fc8000f8e3cff */
[----:B------:R-:W-:Y:S01]  /*24b0*/  SHF.L.U32 R2, R2, 0x1f, RZ ;  /* 0x0000001f02027819 */ /* 0x000fe200000006ff */
[----:B----4-:R-:W-:-:S07]  /*24c0*/  IMAD.U32 R0, RZ, RZ, UR6 ;  /* 0x00000006ff007e24 */ /* 0x010fce000f8e00ff */
.L_x_37:
[----:B-1----:R1:W2:Y:S02]  /*24d0*/  SYNCS.PHASECHK.TRANS64.TRYWAIT P0, [R0+URZ], R2 ;  /* 0x00000002000075a7 */ /* 0x0022a400080011ff */
[----:B--2---:R-:W-:Y:S05]  /*24e0*/  @!P0 NANOSLEEP.SYNCS 0x989680 ;  /* 0x009896800000895d */ /* 0x004fea0003900000 */
[----:B------:R-:W2:Y:S02]  /*24f0*/  @!P0 SYNCS.PHASECHK.TRANS64 P0, [R0+URZ], R2 ;  /* 0x00000002000085a7 */ /* 0x000ea400080010ff */
[----:B--2---:R-:W-:Y:S05]  /*2500*/  @P0 EXIT ;  /* 0x000000000000094d */ /* 0x004fea0003800000 */
[----:B------:R-:W-:Y:S05]  /*2510*/  BRA `(.L_x_37) ;  /* 0xfffffffc00ec7947 */ /* 0x000fea000383ffff */
.L_x_17:
[----:B------:R-:W-:-:S04]  /*2520*/  UISETP.NE.AND UP1, UPT, UR37, URZ, UPT ;  /* 0x000000ff2500728c */ /* 0x000fc8000bf25270 */
[----:B------:R-:W-:-:S09]  /*2530*/  UISETP.NE.OR UP1, UPT, UR8, 0x1, UP1 ;  /* 0x000000010800788c */ /* 0x000fd20008f25670 */
[----:B------:R-:W-:Y:S05]  /*2540*/  BRA.U UP1, `(.L_x_38) ;  /* 0x0000000501487547 */ /* 0x000fea000b800000 */
[----:B------:R-:W-:Y:S01]  /*2550*/  ISETP.NE.AND P2, PT, R2, RZ, PT ;  /* 0x000000ff0200720c */ /* 0x000fe20003f45270 */
[----:B------:R-:W-:Y:S01]  /*2560*/  IMAD.MOV.U32 R12, RZ, RZ, 0x1 ;  /* 0x00000001ff0c7424 */ /* 0x000fe200078e00ff */
[----:B------:R-:W-:Y:S02]  /*2570*/  CS2R R10, SRZ ;  /* 0x00000000000a7805 */ /* 0x000fe4000001ff00 */
[----:B------:R-:W-:Y:S01]  /*2580*/  CS2R R8, SRZ ;  /* 0x0000000000087805 */ /* 0x000fe2000001ff00 */
[----:B------:R-:W-:Y:S01]  /*2590*/  UMOV UR4, 0x400 ;  /* 0x0000040000047882 */ /* 0x000fe20000000000 */
[----:B------:R-:W-:Y:S01]  /*25a0*/  UMOV UR6, URZ ;  /* 0x000000ff00067c82 */ /* 0x000fe20008000000 */
[----:B------:R-:W-:-:S12]  /*25b0*/  ULEA UR37, UR37, UR4, 0x18 ;  /* 0x0000000425257291 */ /* 0x000fd8000f8ec0ff */
.L_x_42:
[----:B------:R-:W-:Y:S02]  /*25c0*/  LEA R0, R8, UR37, 0x3 ;  /* 0x0000002508007c11 */ /* 0x000fe4000f8e18ff */
[----:B------:R-:W-:-:S03]  /*25d0*/  SHF.L.U32 R4, R9, 0x1f, RZ ;  /* 0x0000001f09047819 */ /* 0x000fc600000006ff */
[----:B------:R-:W-:Y:S01]  /*25e0*/  VIADD R5, R0, 0xe0 ;  /* 0x000000e000057836 */ /* 0x000fe20000000000 */
[----:B------:R-:W1:Y:S02]  /*25f0*/  SYNCS.PHASECHK.TRANS64.TRYWAIT P0, [R0+URZ+0xd0], R4 ;  /* 0x0000d004000075a7 */ /* 0x000e6400080011ff */
[----:B-1----:R-:W-:Y:S05]  /*2600*/  @!P0 BRA `(.L_x_39) ;  /* 0x0000008c00148947 */ /* 0x002fea0003800000 */
.L_x_171:
[----:B------:R-:W-:Y:S01]  /*2610*/  ULEA UR5, UR6, UR37, 0x3 ;  /* 0x0000002506057291 */ /* 0x000fe2000f8e18ff */
[----:B-1----:R-:W-:Y:S01]  /*2620*/  PRMT R0, RZ, 0x654, R5 ;  /* 0x00000654ff007816 */ /* 0x002fe20000000005 */
[----:B------:R-:W-:Y:S01]  /*2630*/  @!P2 IMAD.MOV.U32 R4, RZ, RZ, 0x10 ;  /* 0x00000010ff04a424 */ /* 0x000fe200078e00ff */
[----:B------:R-:W-:Y:S01]  /*2640*/  SHF.L.U32 R5, R12, 0x1f, RZ ;  /* 0x0000001f0c057819 */ /* 0x000fe200000006ff */
[----:B------:R-:W-:Y:S01]  /*2650*/  UIADD3 UR4, UPT, UPT, UR5, 0x70, URZ ;  /* 0x0000007005047890 */ /* 0x000fe2000fffe0ff */
[----:B------:R1:W-:Y:S05]  /*2660*/  SYNCS.ARRIVE.TRANS64.RED.A1T0 RZ, [R0+URZ], RZ ;  /* 0x000000ff00ff79a7 */ /* 0x0003ea00081004ff */
[----:B------:R-:W-:Y:S01]  /*2670*/  IMAD.U32 R6, RZ, RZ, UR4 ;  /* 0x00000004ff067e24 */ /* 0x000fe2000f8e00ff */
[----:B------:R-:W2:Y:S04]  /*2680*/  SYNCS.PHASECHK.TRANS64.TRYWAIT P0, [UR5+0x80], R5 ;  /* 0x00008005ff0075a7 */ /* 0x000ea80008001105 */
[----:B------:R-:W-:Y:S01]  /*2690*/  PRMT R6, R2, 0x654, R6 ;  /* 0x0000065402067816 */ /* 0x000fe20000000006 */
[----:B-12---:R-:W-:Y:S06]  /*26a0*/  @!P0 BRA `(.L_x_40) ;  /* 0x0000008c00008947 */ /* 0x006fec0003800000 */
.L_x_173:
[----:B------:R-:W-:Y:S01]  /*26b0*/  ULEA UR4, UR6, UR37, 0x4 ;  /* 0x0000002506047291 */ /* 0x000fe2000f8e20ff */
[----:B------:R-:W-:Y:S01]  /*26c0*/  SEL R3, R6, R3, !P2 ;  /* 0x0000000306037207 */ /* 0x000fe20005000000 */
[----:B------:R-:W-:Y:S01]  /*26d0*/  UIADD3 UR5, UPT, UPT, UR5, 0x70, URZ ;  /* 0x0000007005057890 */ /* 0x000fe2000fffe0ff */
[----:B-1----:R-:W-:Y:S01]  /*26e0*/  LEA R0, R11, UR37, 0x3 ;  /* 0x000000250b007c11 */ /* 0x002fe2000f8e18ff */
[----:B------:R-:W-:Y:S01]  /*26f0*/  UIADD3 UR4, UPT, UPT, UR4, 0x100, URZ ;  /* 0x0000010004047890 */ /* 0x000fe2000fffe0ff */
[----:B------:R1:W-:Y:S01]  /*2700*/  @!P2 SYNCS.ARRIVE.TRANS64.RED RZ, [R3+URZ], R4 ;  /* 0x0000000403ffa9a7 */ /* 0x0003e200080004ff */
[----:B------:R-:W-:Y:S01]  /*2710*/  UIADD3 UR6, UPT, UPT, UR6, 0x1, URZ ;  /* 0x0000000106067890 */ /* 0x000fe2000fffe0ff */
[----:B------:R-:W-:-:S03]  /*2720*/  VIADD R8, R8, 0x1 ;  /* 0x0000000108087836 */ /* 0x000fc60000000000 */
[----:B------:R-:W-:Y:S02]  /*2730*/  UISETP.NE.AND UP0, UPT, UR6, 0x2, UPT ;  /* 0x000000020600788c */ /* 0x000fe4000bf05270 */
[----:B------:R-:W-:Y:S01]  /*2740*/  ISETP.NE.AND P0, PT, R8, 0x2, PT ;  /* 0x000000020800780c */ /* 0x000fe20003f05270 */
[----:B------:R-:W-:Y:S06]  /*2750*/  UGETNEXTWORKID.BROADCAST [UR4], [UR5] ;  /* 0x00000000040073ca */ /* 0x000fec0008000100 */
[----:B------:R-:W-:Y:S02]  /*2760*/  USEL UR4, URZ, 0x1, UP0 ;  /* 0x00000001ff047887 */ /* 0x000fe40008000000 */
[----:B------:R-:W-:-:S04]  /*2770*/  USEL UR6, UR6, URZ, UP0 ;  /* 0x000000ff06067287 */ /* 0x000fc80008000000 */
[----:B------:R-:W-:Y:S02]  /*2780*/  LOP3.LUT R12, R12, UR4, RZ, 0x3c, !PT ;  /* 0x000000040c0c7c12 */ /* 0x000fe4000f8e3cff */
[----:B-1----:R-:W-:-:S04]  /*2790*/  SHF.L.U32 R4, R10, 0x1f, RZ ;  /* 0x0000001f0a047819 */ /* 0x002fc800000006ff */
[----:B------:R-:W1:Y:S02]  /*27a0*/  SYNCS.PHASECHK.TRANS64.TRYWAIT P1, [R0+URZ+0x70], R4 ;  /* 0x00007004000075a7 */ /* 0x000e6400080211ff */
[----:B-1----:R-:W-:Y:S05]  /*27b0*/  @!P1 BRA `(.L_x_41) ;  /* 0x0000008800d49947 */ /* 0x002fea0003800000 */
.L_x_174:
[C---:B-1----:R-:W-:Y:S01]  /*27c0*/  LEA R4, R11.reuse, UR37, 0x4 ;  /* 0x000000250b047c11 */ /* 0x042fe2000f8e20ff */
[----:B------:R-:W-:Y:S01]  /*27d0*/  VIADD R0, R0, 0x80 ;  /* 0x0000008000007836 */ /* 0x000fe20000000000 */
[----:B------:R-:W-:Y:S01]  /*27e0*/  SEL R8, R8, RZ, P0 ;  /* 0x000000ff08087207 */ /* 0x000fe20000000000 */
[----:B------:R-:W-:-:S03]  /*27f0*/  VIADD R11, R11, 0x1 ;  /* 0x000000010b0b7836 */ /* 0x000fc60000000000 */
[----:B------:R-:W1:Y:S01]  /*2800*/  LDS.128 R4, [R4+0x100] ;  /* 0x0001000004047984 */ /* 0x000e620000000c00 */
[----:B------:R-:W-:Y:S02]  /*2810*/  PRMT R0, RZ, 0x654, R0 ;  /* 0x00000654ff007816 */ /* 0x000fe40000000000 */
[C---:B------:R-:W-:Y:S01]  /*2820*/  ISETP.NE.AND P1, PT, R11.reuse, 0x2, PT ;  /* 0x000000020b00780c */ /* 0x040fe20003f25270 */
[----:B------:R-:W-:Y:S01]  /*2830*/  @!PT LDS RZ, [RZ] ;  /* 0x00000000fffff984 */ /* 0x000fe20000000800 */
[----:B------:R-:W-:Y:S01]  /*2840*/  @!PT LDS RZ, [RZ] ;  /* 0x00000000fffff984 */ /* 0x000fe20000000800 */
[----:B------:R-:W-:Y:S01]  /*2850*/  @!PT LDS RZ, [RZ] ;  /* 0x00000000fffff984 */ /* 0x000fe20000000800 */
[----:B------:R-:W-:Y:S01]  /*2860*/  @!PT LDS RZ, [RZ] ;  /* 0x00000000fffff984 */ /* 0x000fe20000000800 */
[----:B------:R2:W-:Y:S06]  /*2870*/  MEMBAR.ALL.CTA ;  /* 0x0000000000007992 */ /* 0x0005ec0000008000 */
[----:B--2---:R-:W2:Y:S01]  /*2880*/  FENCE.VIEW.ASYNC.S ;  /* 0x00000000000073c6 */ /* 0x004ea20000000000 */
[----:B------:R-:W-:Y:S01]  /*2890*/  SEL R11, R11, RZ, P1 ;  /* 0x000000ff0b0b7207 */ /* 0x000fe20000800000 */
[----:B--2---:R2:W-:Y:S01]  /*28a0*/  SYNCS.ARRIVE.TRANS64.RED.A1T0 RZ, [R0+URZ], RZ ;  /* 0x000000ff00ff79a7 */ /* 0x0045e200081004ff */
[----:B-1----:R-:W-:-:S02]  /*28b0*/  LOP3.LUT P3, RZ, R6, 0x1, RZ, 0xc0, !PT ;  /* 0x0000000106ff7812 */ /* 0x002fc4000786c0ff */
[----:B------:R-:W-:-:S04]  /*28c0*/  SEL R4, RZ, 0x1, P1 ;  /* 0x00000001ff047807 */ /* 0x000fc80000800000 */
[----:B------:R-:W-:Y:S02]  /*28d0*/  LOP3.LUT R10, R10, R4, RZ, 0x3c, !PT ;  /* 0x000000040a0a7212 */ /* 0x000fe400078e3cff */
[----:B--2---:R-:W-:-:S04]  /*28e0*/  SEL R0, RZ, 0x1, P0 ;  /* 0x00000001ff007807 */ /* 0x004fc80000000000 */
[----:B------:R-:W-:Y:S01]  /*28f0*/  LOP3.LUT R9, R9, R0, RZ, 0x3c, !PT ;  /* 0x0000000009097212 */ /* 0x000fe200078e3cff */
[----:B------:R-:W-:Y:S06]  /*2900*/  @P3 BRA `(.L_x_42) ;  /* 0xfffffffc002c3947 */ /* 0x000fec000383ffff */
[----:B------:R-:W-:Y:S01]  /*2910*/  ULEA UR5, UR6, UR37, 0x3 ;  /* 0x0000002506057291 */ /* 0x000fe2000f8e18ff */
[----:B------:R-:W-:-:S08]  /*2920*/  SHF.L.U32 R2, R12, 0x1f, RZ ;  /* 0x0000001f0c027819 */ /* 0x000fd000000006ff */
[----:B------:R-:W1:Y:S02]  /*2930*/  SYNCS.PHASECHK.TRANS64 P0, [UR5+0x80], R2 ;  /* 0x00008002ff0075a7 */ /* 0x000e640008001005 */
[----:B-1----:R-:W-:Y:S05]  /*2940*/  @P0 BRA `(.L_x_43) ;  /* 0x0000000000080947 */ /* 0x002fea0003800000 */
[----:B------:R-:W1:Y:S02]  /*2950*/  SYNCS.PHASECHK.TRANS64.TRYWAIT P0, [UR5+0x80], R2 ;  /* 0x00008002ff0075a7 */ /* 0x000e640008001105 */
[----:B-1----:R-:W-:Y:S05]  /*2960*/  @!P0 BRA `(.L_x_44) ;  /* 0x00000088007c8947 */ /* 0x002fea0003800000 */
.L_x_43:
[----:B------:R-:W-:-:S04]  /*2970*/  UIADD3 UR4, UPT, UPT, UR6, 0x1, URZ ;  /* 0x0000000106047890 */ /* 0x000fc8000fffe0ff */
[----:B------:R-:W-:-:S04]  /*2980*/  UISETP.NE.AND UP0, UPT, UR4, 0x2, UPT ;  /* 0x000000020400788c */ /* 0x000fc8000bf05270 */
[----:B------:R-:W-:Y:S02]  /*2990*/  USEL UR7, URZ, 0x1, UP0 ;  /* 0x00000001ff077887 */ /* 0x000fe40008000000 */
[----:B------:R-:W-:-:S04]  /*29a0*/  USEL UR4, UR4, URZ, UP0 ;  /* 0x000000ff04047287 */ /* 0x000fc80008000000 */
[----:B------:R-:W-:Y:S01]  /*29b0*/  ULEA UR4, UR4, UR37, 0x3 ;  /* 0x0000002504047291 */ /* 0x000fe2000f8e18ff */
[----:B-1----:R-:W-:-:S04]  /*29c0*/  LOP3.LUT R2, R12, UR7, RZ, 0x3c, !PT ;  /* 0x000000070c027c12 */ /* 0x002fc8000f8e3cff */
[----:B------:R-:W-:-:S04]  /*29d0*/  SHF.L.U32 R0, R2, 0x1f, RZ ;  /* 0x0000001f02007819 */ /* 0x000fc800000006ff */
[----:B------:R-:W1:Y:S02]  /*29e0*/  SYNCS.PHASECHK.TRANS64 P0, [UR4+0x80], R0 ;  /* 0x00008000ff0075a7 */ /* 0x000e640008001004 */
[----:B-1----:R-:W-:Y:S05]  /*29f0*/  @P0 EXIT ;  /* 0x000000000000094d */ /* 0x002fea0003800000 */
[----:B------:R-:W-:Y:S02]  /*2a00*/  SHF.L.U32 R2, R2, 0x1f, RZ ;  /* 0x0000001f02027819 */ /* 0x000fe400000006ff */
[----:B------:R-:W-:-:S07]  /*2a10*/  MOV R0, UR4 ;  /* 0x0000000400007c02 */ /* 0x000fce0008000f00 */
.L_x_45:
[----:B-1----:R1:W2:Y:S02]  /*2a20*/  SYNCS.PHASECHK.TRANS64.TRYWAIT P0, [R0+URZ+0x80], R2 ;  /* 0x00008002000075a7 */ /* 0x0022a400080011ff */
[----:B--2---:R-:W-:Y:S05]  /*2a30*/  @!P0 NANOSLEEP.SYNCS 0x989680 ;  /* 0x009896800000895d */ /* 0x004fea0003900000 */
[----:B------:R-:W2:Y:S02]  /*2a40*/  @!P0 SYNCS.PHASECHK.TRANS64 P0, [R0+URZ+0x80], R2 ;  /* 0x00008002000085a7 */ /* 0x000ea400080010ff */
[----:B--2---:R-:W-:Y:S05]  /*2a50*/  @P0 EXIT ;  /* 0x000000000000094d */ /* 0x004fea0003800000 */
[----:B------:R-:W-:Y:S05]  /*2a60*/  BRA `(.L_x_45) ;  /* 0xfffffffc00ec7947 */ /* 0x000fea000383ffff */
.L_x_38:
[----:B------:R-:W-:-:S09]  /*2a70*/  UISETP.NE.AND UP1, UPT, UR8, URZ, UPT ;  /* 0x000000ff0800728c */ /* 0x000fd2000bf25270 */
[----:B------:R-:W-:Y:S05]  /*2a80*/  BRA.U UP1, `(.L_x_46) ;  /* 0x00000011013c7547 */ /* 0x000fea000b800000 */
[----:B------:R-:W-:Y:S01]  /*2a90*/  UMOV UR4, 0x40 ;  /* 0x0000004000047882 */ /* 0x000fe20000000000 */
[----:B------:R-:W-:Y:S01]  /*2aa0*/  NOP ;  /* 0x0000000000007918 */ /* 0x000fe20000000000 */
[----:B------:R-:W-:Y:S01]  /*2ab0*/  ULEA UR4, UR37, UR4, 0x18 ;  /* 0x0000000425047291 */ /* 0x000fe2000f8ec0ff */
[----:B------:R-:W-:Y:S02]  /*2ac0*/  UMOV UR5, 0x400 ;  /* 0x0000040000057882 */ /* 0x000fe40000000000 */
[----:B------:R-:W-:-:S06]  /*2ad0*/  ULEA UR37, UR37, UR5, 0x18 ;  /* 0x0000000525257291 */ /* 0x000fcc000f8ec0ff */
[----:B------:R-:W1:Y:S02]  /*2ae0*/  LDS.U8 R0, [UR4+0x1c] ;  /* 0x00001c04ff007984 */ /* 0x000e640008000000 */
[----:B-1----:R-:W-:-:S13]  /*2af0*/  ISETP.NE.AND P0, PT, R0, RZ, PT ;  /* 0x000000ff0000720c */ /* 0x002fda0003f05270 */
[----:B------:R-:W-:Y:S05]  /*2b00*/  @P0 BRA `(.L_x_47) ;  /* 0x0000000000580947 */ /* 0x000fea0003800000 */
[----:B------:R-:W-:-:S13]  /*2b10*/  ELECT P0, URZ, PT ;  /* 0x0000000000ff782f */ /* 0x000fda0003800000 */
[----:B------:R-:W-:Y:S05]  /*2b20*/  @!P0 BRA `(.L_x_48) ;  /* 0x0000000000608947 */ /* 0x000fea0003800000 */
[----:B------:R-:W-:Y:S01]  /*2b30*/  UMOV UR5, 0x10 ;  /* 0x0000001000057882 */ /* 0x000fe20000000000 */
[----:B------:R-:W-:Y:S01]  /*2b40*/  HFMA2 R0, -RZ, RZ, 0, 5.9604644775390625e-08 ;  /* 0x00000001ff007431 */ /* 0x000fe200000001ff */
[----:B------:R-:W-:-:S03]  /*2b50*/  MOV R2, 0xffff ;  /* 0x0000ffff00027802 */ /* 0x000fc60000000f00 */
[----:B------:R-:W-:Y:S04]  /*2b60*/  DEPBAR.LE SB1, 0x36 ;  /* 0x00009d800000791a */ /* 0x000fe80000000000 */
[----:B------:R-:W1:Y:S02]  /*2b70*/  UTCATOMSWS.FIND_AND_SET.ALIGN UP0, UR5, UR5 ;  /* 0x00000005000575e3 */ /* 0x000e640008000800 */
[----:B-1----:R-:W-:Y:S01]  /*2b80*/  MOV R3, UR5 ;  /* 0x0000000500037c02 */ /* 0x002fe20008000f00 */
[----:B------:R-:W-:Y:S06]  /*2b90*/  BRA.U UP0, `(.L_x_49) ;  /* 0x0000000100187547 */ /* 0x000fec000b800000 */
.L_x_50:
[----:B------:R-:W-:Y:S05]  /*2ba0*/  NANOSLEEP 0x64 ;  /* 0x000000640000795d */ /* 0x000fea0003800000 */
[----:B------:R-:W-:-:S05]  /*2bb0*/  UMOV UR5, 0x10 ;  /* 0x0000001000057882 */ /* 0x000fca0000000000 */
[----:B------:R-:W-:Y:S04]  /*2bc0*/  DEPBAR.LE SB1, 0x36 ;  /* 0x00009d800000791a */ /* 0x000fe80000000000 */
[----:B------:R-:W1:Y:S02]  /*2bd0*/  UTCATOMSWS.FIND_AND_SET.ALIGN UP0, UR5, UR5 ;  /* 0x00000005000575e3 */ /* 0x000e640008000800 */
[----:B-1----:R-:W-:Y:S01]  /*2be0*/  MOV R3, UR5 ;  /* 0x0000000500037c02 */ /* 0x002fe20008000f00 */
[----:B------:R-:W-:Y:S05]  /*2bf0*/  BRA.U !UP0, `(.L_x_50) ;  /* 0xfffffffd08e87547 */ /* 0x000fea000b83ffff */
.L_x_49:
[-C--:B------:R-:W-:Y:S02]  /*2c00*/  SHF.L.U32 R2, R2, R3.reuse, RZ ;  /* 0x0000000302027219 */ /* 0x080fe400000006ff */
[----:B------:R-:W-:Y:S01]  /*2c10*/  SHF.L.U32 R0, R0, R3, RZ ;  /* 0x0000000300007219 */ /* 0x000fe200000006ff */
[----:B------:R-:W-:Y:S02]  /*2c20*/  IMAD.SHL.U32 R3, R3, 0x20, RZ ;  /* 0x0000002003037824 */ /* 0x000fe400078e00ff */
[----:B------:R1:W-:Y:S04]  /*2c30*/  ATOMS.OR RZ, [UR4+0x14], R2 ;  /* 0x00001402ffff798c */ /* 0x0003e8000b000004 */
[----:B------:R1:W-:Y:S04]  /*2c40*/  ATOMS.OR RZ, [UR4+0x18], R0 ;  /* 0x00001800ffff798c */ /* 0x0003e8000b000004 */
[----:B------:R1:W-:Y:S01]  /*2c50*/  STS [UR37+0x120], R3 ;  /* 0x00012003ff007988 */ /* 0x0003e20008000825 */
[----:B------:R-:W-:Y:S05]  /*2c60*/  BRA `(.L_x_48) ;  /* 0x0000000000107947 */ /* 0x000fea0003800000 */
.L_x_47:
[----:B------:R-:W-:Y:S02]  /*2c70*/  MOV R0, 0xffffffff ;  /* 0xffffffff00007802 */ /* 0x000fe40000000f00 */
[----:B------:R-:W-:-:S03]  /*2c80*/  MOV R2, 0x2cb0 ;  /* 0x00002cb000027802 */ /* 0x000fc60000000f00 */
[----:B------:R1:W-:Y:S04]  /*2c90*/  STS [UR37+0x120], R0 ;  /* 0x00012000ff007988 */ /* 0x0003e80008000825 */
[----:B-1-3-5:R-:W-:Y:S05]  /*2ca0*/  CALL.REL.NOINC `($__internal_1_$__cuda_sm10x_tcgen05_guardrail_trap_phase_invalid_during_alloc) ;  /* 0x0000009000747944 */ /* 0x02afea0003c00000 */
.L_x_48:
[----:B------:R-:W-:Y:S05]  /*2cb0*/  WARPSYNC.ALL ;  /* 0x0000000000007948 */ /* 0x000fea0003800000 */
[----:B------:R-:W2:Y:S01]  /*2cc0*/  S2UR UR5, SR_CgaCtaId ;  /* 0x00000000000579c3 */ /* 0x000ea20000008800 */
[----:B------:R-:W-:Y:S01]  /*2cd0*/  UMOV UR4, 0x400 ;  /* 0x0000040000047882 */ /* 0x000fe20000000000 */
[----:B------:R-:W-:-:S06]  /*2ce0*/  NOP ;  /* 0x0000000000007918 */ /* 0x000fcc0000000000 */
[----:B------:R-:W-:Y:S06]  /*2cf0*/  BAR.ARV 0x6, 0xa0 ;  /* 0x0182800000007b1d */ /* 0x000fec0000002000 */
[----:B------:R-:W4:Y:S01]  /*2d00*/  LDCU UR7, c[0x0][0x38c] ;  /* 0x00007180ff0777ac */ /* 0x000f220008000800 */
[----:B------:R-:W-:Y:S01]  /*2d10*/  IMAD.MOV.U32 R11, RZ, RZ, 0x1 ;  /* 0x00000001ff0b7424 */ /* 0x000fe200078e00ff */
[----:B------:R-:W-:Y:S01]  /*2d20*/  CS2R R8, SRZ ;  /* 0x0000000000087805 */ /* 0x000fe2000001ff00 */
[----:B------:R-:W-:Y:S01]  /*2d30*/  IMAD.MOV.U32 R10, RZ, RZ, RZ ;  /* 0x000000ffff0a7224 */ /* 0x000fe200078e00ff */
[----:B------:R-:W3:Y:S01]  /*2d40*/  LDCU UR6, c[0x0][0x38c] ;  /* 0x00007180ff0677ac */ /* 0x000ee20008000800 */
[----:B------:R-:W-:Y:S01]  /*2d50*/  UMOV UR15, URZ ;  /* 0x000000ff000f7c82 */ /* 0x000fe20008000000 */
[----:B------:R-:W-:Y:S01]  /*2d60*/  UMOV UR14, URZ ;  /* 0x000000ff000e7c82 */ /* 0x000fe20008000000 */
[----:B--2---:R-:W-:Y:S01]  /*2d70*/  ULEA UR5, UR5, UR4, 0x18 ;  /* 0x0000000405057291 */ /* 0x004fe2000f8ec0ff */
[----:B------:R-:W-:Y:S01]  /*2d80*/  UMOV UR32, 0x0 ;  /* 0x0000000000207882 */ /* 0x000fe20000000000 */
[----:B------:R-:W-:-:S02]  /*2d90*/  UMOV UR33, 0x4400910 ;  /* 0x0440091000217882 */ /* 0x000fc40000000000 */
[----:B------:R-:W-:Y:S02]  /*2da0*/  UIADD3 UR9, UPT, UPT, UR5, 0x8800, URZ ;  /* 0x0000880005097890 */ /* 0x000fe4000fffe0ff */
[----:B------:R-:W-:Y:S02]  /*2db0*/  UIADD3 UR10, UPT, UPT, UR5, 0x10800, URZ ;  /* 0x00010800050a7890 */ /* 0x000fe4000fffe0ff */
[----:B----4-:R-:W-:Y:S01]  /*2dc0*/  UIADD3 UR7, UPT, UPT, UR7, 0x3f, URZ ;  /* 0x0000003f07077890 */ /* 0x010fe2000fffe0ff */
[----:B-1----:R-:W1:Y:S01]  /*2dd0*/  LDS R0, [UR5+0x120] ;  /* 0x00012005ff007984 */ /* 0x002e620008000800 */
[----:B------:R-:W-:Y:S02]  /*2de0*/  USHF.R.U32.HI UR9, URZ, 0x4, UR9 ;  /* 0x00000004ff097899 */ /* 0x000fe40008011609 */
[----:B------:R-:W-:Y:S02]  /*2df0*/  USHF.R.S32.HI UR4, URZ, 0x1f, UR7 ;  /* 0x0000001fff047899 */ /* 0x000fe40008011407 */
[----:B------:R-:W-:-:S02]  /*2e00*/  USHF.R.U32.HI UR10, URZ, 0x4, UR10 ;  /* 0x00000004ff0a7899 */ /* 0x000fc4000801160a */
[----:B------:R-:W-:Y:S02]  /*2e10*/  ULEA.HI UR4, UR4, UR7, URZ, 0x6 ;  /* 0x0000000704047291 */ /* 0x000fe4000f8f30ff */
[----:B------:R-:W-:Y:S02]  /*2e20*/  ULOP3.LUT UR9, UR9, 0x3fff, URZ, 0xc0, !UPT ;  /* 0x00003fff09097892 */ /* 0x000fe4000f8ec0ff */
[----:B------:R-:W-:Y:S02]  /*2e30*/  USHF.R.S32.HI UR4, URZ, 0x6, UR4 ;  /* 0x00000006ff047899 */ /* 0x000fe40008011404 */
[----:B------:R-:W-:Y:S02]  /*2e40*/  ULOP3.LUT UR10, UR10, 0x3fff, URZ, 0xc0, !UPT ;  /* 0x00003fff0a0a7892 */ /* 0x000fe4000f8ec0ff */
[----:B------:R-:W-:Y:S01]  /*2e50*/  UISETP.LT.AND UP0, UPT, UR4, 0x1, UPT ;  /* 0x000000010400788c */ /* 0x000fe2000bf01270 */
[----:B------:R-:W-:Y:S01]  /*2e60*/  UMOV UR30, 0x0 ;  /* 0x00000000001e7882 */ /* 0x000fe20000000000 */
[----:B------:R-:W-:-:S02]  /*2e70*/  UMOV UR31, 0x4400910 ;  /* 0x04400910001f7882 */ /* 0x000fc40000000000 */
[----:B------:R-:W-:Y:S01]  /*2e80*/  USEL UR8, UR4, 0x1, !UP0 ;  /* 0x0000000104087887 */ /* 0x000fe2000c000000 */
[----:B------:R-:W-:Y:S01]  /*2e90*/  UMOV UR28, 0x0 ;  /* 0x00000000001c7882 */ /* 0x000fe20000000000 */
[----:B------:R-:W-:Y:S01]  /*2ea0*/  UMOV UR29, 0x4400910 ;  /* 0x04400910001d7882 */ /* 0x000fe20000000000 */
[----:B------:R-:W-:Y:S01]  /*2eb0*/  UMOV UR26, 0x0 ;  /* 0x00000000001a7882 */ /* 0x000fe20000000000 */
[----:B------:R-:W-:Y:S01]  /*2ec0*/  UMOV UR27, 0x4400910 ;  /* 0x04400910001b7882 */ /* 0x000fe20000000000 */
[----:B------:R-:W-:Y:S01]  /*2ed0*/  UMOV UR24, 0x0 ;  /* 0x0000000000187882 */ /* 0x000fe20000000000 */
[----:B------:R-:W-:Y:S01]  /*2ee0*/  UMOV UR25, 0x4400910 ;  /* 0x0440091000197882 */ /* 0x000fe20000000000 */
[----:B------:R-:W-:Y:S01]  /*2ef0*/  UMOV UR22, 0x0 ;  /* 0x0000000000167882 */ /* 0x000fe20000000000 */
[----:B------:R-:W-:Y:S01]  /*2f00*/  UMOV UR23, 0x4400910 ;  /* 0x0440091000177882 */ /* 0x000fe20000000000 */
[----:B------:R-:W-:Y:S02]  /*2f10*/  ULOP3.LUT UR9, UR9, 0x10000, URZ, 0xfc, !UPT ;  /* 0x0001000009097892 */ /* 0x000fe4000f8efcff */
[----:B------:R-:W-:-:S02]  /*2f20*/  ULOP3.LUT UR10, UR10, 0x10000, URZ, 0xfc, !UPT ;  /* 0x000100000a0a7892 */ /* 0x000fc4000f8efcff */
[----:B------:R-:W-:Y:S02]  /*2f30*/  UIADD3 UR8, UPT, UPT, -UR8, URZ, URZ ;  /* 0x000000ff08087290 */ /* 0x000fe4000fffe1ff */
[----:B---3--:R-:W-:Y:S01]  /*2f40*/  UISETP.GE.AND UP3, UPT, UR6, 0x1, UPT ;  /* 0x000000010600788c */ /* 0x008fe2000bf66270 */
[----:B------:R-:W-:Y:S01]  /*2f50*/  UMOV UR20, 0x0 ;  /* 0x0000000000147882 */ /* 0x000fe20000000000 */
[----:B------:R-:W-:Y:S01]  /*2f60*/  UMOV UR21, 0x4400910 ;  /* 0x0440091000157882 */ /* 0x000fe20000000000 */
[----:B------:R-:W-:Y:S01]  /*2f70*/  UMOV UR18, 0x0 ;  /* 0x0000000000127882 */ /* 0x000fe20000000000 */
[----:B-1----:R-:W-:Y:S01]  /*2f80*/  R2UR UR16, R0 ;  /* 0x00000000001072ca */ /* 0x002fe200000e0000 */
[----:B------:R-:W-:-:S14]  /*2f90*/  UMOV UR19, 0x4400910 ;  /* 0x0440091000137882 */ /* 0x000fdc0000000000 */
.L_x_57:
[----:B------:R-:W-:Y:S02]  /*2fa0*/  LEA R0, R10, UR5, 0x3 ;  /* 0x000000050a007c11 */ /* 0x000fe4000f8e18ff */
[----:B------:R-:W-:Y:S02]  /*2fb0*/  SHF.L.U32 R2, R9, 0x1f, RZ ;  /* 0x0000001f09027819 */ /* 0x000fe400000006ff */
[----:B------:R-:W-:Y:S01]  /*2fc0*/  PLOP3.LUT P0, PT, PT, PT, UP3, 0x80, 0x8 ;  /* 0x000000000008781c */ /* 0x000fe20003f0f038 */
[----:B------:R-:W-:Y:S01]  /*2fd0*/  VIADD R3, R0, 0x80 ;  /* 0x0000008000037836 */ /* 0x000fe20000000000 */
[----:B-1----:R-:W1:Y:S02]  /*2fe0*/  SYNCS.PHASECHK.TRANS64.TRYWAIT P1, [R0+URZ+0x70], R2 ;  /* 0x00007002000075a7 */ /* 0x002e6400080211ff */
[----:B-1-3--:R-:W-:Y:S09]  /*2ff0*/  @!P1 BRA `(.L_x_51) ;  /* 0x0000008000f09947 */ /* 0x00aff20003800000 */
.L_x_176:
[----:B------:R-:W-:Y:S01]  /*3000*/  LEA R4, R10, UR5, 0x4 ;  /* 0x000000050a047c11 */ /* 0x000fe2000f8e20ff */
[----:B------:R-:W-:Y:S01]  /*3010*/  @UP3 ULEA UR7, UR14, UR5, 0x3 ;  /* 0x000000050e073291 */ /* 0x000fe2000f8e18ff */
[----:B------:R-:W-:Y:S01]  /*3020*/  PLOP3.LUT P2, PT, PT, PT, PT, 0x80, 0x8 ;  /* 0x000000000008781c */ /* 0x000fe20003f4f070 */
[----:B------:R-:W-:Y:S01]  /*3030*/  ULEA UR6, UR15, UR5, 0x3 ;  /* 0x000000050f067291 */ /* 0x000fe2000f8e18ff */
[----:B------:R-:W-:Y:S01]  /*3040*/  PRMT R3, RZ, 0x654, R3 ;  /* 0x00000654ff037816 */ /* 0x000fe20000000003 */
[----:B------:R-:W-:Y:S01]  /*3050*/  ULEA.HI UR11, UR15, UR15, URZ, 0x1 ;  /* 0x0000000f0f0b7291 */ /* 0x000fe2000f8f08ff */
[----:B------:R-:W2:Y:S01]  /*3060*/  LDS.128 R4, [R4+0x100] ;  /* 0x0001000004047984 */ /* 0x000ea20000000c00 */
[----:B-1----:R-:W-:Y:S02]  /*3070*/  @P0 SHF.L.U32 R2, R8, 0x1f, RZ ;  /* 0x0000001f08020819 */ /* 0x002fe400000006ff */
[----:B------:R-:W-:Y:S01]  /*3080*/  SHF.L.U32 R0, R11, 0x1f, RZ ;  /* 0x0000001f0b007819 */ /* 0x000fe200000006ff */
[----:B------:R-:W-:Y:S01]  /*3090*/  @!PT LDS RZ, [RZ] ;  /* 0x00000000fffff984 */ /* 0x000fe20000000800 */
[----:B------:R-:W-:Y:S01]  /*30a0*/  @!PT LDS RZ, [RZ] ;  /* 0x00000000fffff984 */ /* 0x000fe20000000800 */
[----:B------:R-:W-:Y:S01]  /*30b0*/  @!PT LDS RZ, [RZ] ;  /* 0x00000000fffff984 */ /* 0x000fe20000000800 */
[----:B------:R-:W-:Y:S01]  /*30c0*/  @!PT LDS RZ, [RZ] ;  /* 0x00000000fffff984 */ /* 0x000fe20000000800 */
[----:B------:R1:W-:Y:S06]  /*30d0*/  MEMBAR.ALL.CTA ;  /* 0x0000000000007992 */ /* 0x0003ec0000008000 */
[----:B-1----:R-:W1:Y:S02]  /*30e0*/  FENCE.VIEW.ASYNC.S ;  /* 0x00000000000073c6 */ /* 0x002e640000000000 */
[----:B-1----:R1:W-:Y:S01]  /*30f0*/  SYNCS.ARRIVE.TRANS64.RED.A1T0 RZ, [R3+URZ], RZ ;  /* 0x000000ff03ff79a7 */ /* 0x0023e200081004ff */
[----:B------:R1:W3:Y:S01]  /*3100*/  @P0 SYNCS.PHASECHK.TRANS64.TRYWAIT P2, [UR7], R2 ;  /* 0x00000002ff0005a7 */ /* 0x0002e20008041107 */
[----:B------:R-:W-:-:S02]  /*3110*/  USHF.L.U32 UR7, UR11, 0x7, URZ ;  /* 0x000000070b077899 */ /* 0x000fc400080006ff */
[----:B------:R-:W-:Y:S01]  /*3120*/  ULOP3.LUT UR11, UR11, 0xffe, URZ, 0xc0, !UPT ;  /* 0x00000ffe0b0b7892 */ /* 0x000fe2000f8ec0ff */
[----:B--2---:R-:W-:Y:S01]  /*3130*/  LOP3.LUT P1, RZ, R6, 0x1, RZ, 0xc0, !PT ;  /* 0x0000000106ff7812 */ /* 0x004fe2000782c0ff */
[----:B------:R-:W-:Y:S02]  /*3140*/  ULOP3.LUT UR7, UR7, 0xffffff00, URZ, 0xc0, !UPT ;  /* 0xffffff0007077892 */ /* 0x000fe4000f8ec0ff */
[----:B------:R-:W-:Y:S02]  /*3150*/  UIADD3 UR11, UPT, UPT, -UR11, UR15, URZ ;  /* 0x0000000f0b0b7290 */ /* 0x000fe4000fffe1ff */
[----:B------:R-:W-:-:S04]  /*3160*/  UIADD3 UR7, UPT, UPT, UR16, UR7, URZ ;  /* 0x0000000710077290 */ /* 0x000fc8000fffe0ff */
[----:B------:R-:W-:Y:S01]  /*3170*/  ULEA UR7, UR11, UR7, 0x14 ;  /* 0x000000070b077291 */ /* 0x000fe2000f8ea0ff */
[----:B------:R-:W2:Y:S02]  /*3180*/  SYNCS.PHASECHK.TRANS64.TRYWAIT P0, [UR6+0xb0], R0 ;  /* 0x0000b000ff0075a7 */ /* 0x000ea40008001106 */
[----:B-123--:R-:W-:Y:S09]  /*3190*/  @!P0 BRA `(.L_x_52) ;  /* 0x00000080009c8947 */ /* 0x00eff20003800000 */
.L_x_178:
[----:B------:R-:W-:Y:S01]  /*31a0*/  IADD3 R10, PT, PT, R10, 0x1, RZ ;  /* 0x000000010a0a7810 */ /* 0x000fe20007ffe0ff */
[----:B------:R-:W-:Y:S06]  /*31b0*/  BRA.U !UP3, `(.L_x_53) ;  /* 0x000000050b107547 */ /* 0x000fec000b800000 */
[----:B------:R-:W-:Y:S01]  /*31c0*/  UPLOP3.LUT UP4, UPT, UPT, UPT, UPT, 0x40, 0x4 ;  /* 0x000000000004789c */ /* 0x000fe20003f8e870 */
[----:B------:R-:W-:Y:S01]  /*31d0*/  UMOV UR13, UR8 ;  /* 0x00000008000d7c82 */ /* 0x000fe20008000000 */
[----:B------:R-:W-:Y:S01]  /*31e0*/  UMOV UR12, UR4 ;  /* 0x00000004000c7c82 */ /* 0x000fe20008000000 */
[----:B------:R-:W-:-:S08]  /*31f0*/  UMOV UR17, UR14 ;  /* 0x0000000e00117c82 */ /* 0x000fd00008000000 */
.L_x_56:
[----:B------:R-:W-:Y:S02]  /*3200*/  UIADD3 UR13, UPT, UPT, UR13, 0x1, URZ ;  /* 0x000000010d0d7890 */ /* 0x000fe4000fffe0ff */
[----:B--2---:R-:W-:Y:S02]  /*3210*/  ULEA UR11, UR17, UR5, 0x3 ;  /* 0x00000005110b7291 */ /* 0x004fe4000f8e18ff */
[----:B------:R-:W-:Y:S01]  /*3220*/  UISETP.NE.AND UP0, UPT, UR13, URZ, UPT ;  /* 0x000000ff0d00728c */ /* 0x000fe2000bf05270 */
[----:B---3--:R-:W-:Y:S10]  /*3230*/  @P2 BRA `(.L_x_54) ;  /* 0x00000000000c2947 */ /* 0x008ff40003800000 */
[----:B-1----:R-:W-:Y:S04]  /*3240*/  SHF.L.U32 R2, R8, 0x1f, RZ ;  /* 0x0000001f08027819 */ /* 0x002fe800000006ff */
[----:B------:R-:W1:Y:S02]  /*3250*/  SYNCS.PHASECHK.TRANS64.TRYWAIT P0, [UR11], R2 ;  /* 0x00000002ff0075a7 */ /* 0x000e64000800110b */
[----:B-1----:R-:W-:Y:S05]  /*3260*/  @!P0 BRA `(.L_x_55) ;  /* 0x0000008000808947 */ /* 0x002fea0003800000 */
.L_x_54:
[----:B------:R-:W-:Y:S01]  /*3270*/  UISETP.NE.AND UP1, UPT, UR12, 0x1, UPT ;  /* 0x000000010c00788c */ /* 0x000fe2000bf25270 */
[----:B------:R-:W-:Y:S01]  /*3280*/  PLOP3.LUT P2, PT, PT, PT, PT, 0x80, 0x8 ;  /* 0x000000000008781c */ /* 0x000fe20003f4f070 */
[----:B------:R-:W-:Y:S02]  /*3290*/  UIADD3 UR14, UPT, UPT, UR17, 0x1, URZ ;  /* 0x00000001110e7890 */ /* 0x000fe4000fffe0ff */
[----:B------:R-:W-:Y:S02]  /*32a0*/  ULEA UR64, UR17, UR10, 0xc ;  /* 0x0000000a11407291 */ /* 0x000fe4000f8e60ff */
[----:B------:R-:W-:Y:S01]  /*32b0*/  UISETP.NE.AND UP2, UPT, UR14, 0x2, UPT ;  /* 0x000000020e00788c */ /* 0x000fe2000bf45270 */
[----:B------:R-:W-:Y:S01]  /*32c0*/  PLOP3.LUT P0, PT, PT, PT, UP1, 0x80, 0x8 ;  /* 0x000000000008781c */ /* 0x000fe20003f0f018 */
[----:B------:R-:W-:Y:S02]  /*32d0*/  ULEA UR62, UR17, UR9, 0xa ;  /* 0x00000009113e7291 */ /* 0x000fe4000f8e50ff */
[----:B------:R-:W-:Y:S02]  /*32e0*/  USEL UR35, URZ, 0x1, UP2 ;  /* 0x00000001ff237887 */ /* 0x000fe40009000000 */
[----:B------:R-:W-:Y:S02]  /*32f0*/  USEL UR14, UR14, URZ, UP2 ;  /* 0x000000ff0e0e7287 */ /* 0x000fe40009000000 */
[----:B------:R-:W-:Y:S02]  /*3300*/  UIADD3 UR60, UPT, UPT, UR64, 0x2, URZ ;  /* 0x00000002403c7890 */ /* 0x000fe4000fffe0ff */
[----:B------:R-:W-:Y:S01]  /*3310*/  @UP1 ULEA UR34, UR14, UR5, 0x3 ;  /* 0x000000050e221291 */ /* 0x000fe2000f8e18ff */
[----:B------:R-:W-:Y:S01]  /*3320*/  LOP3.LUT R8, R8, UR35, RZ, 0x3c, !PT ;  /* 0x0000002308087c12 */ /* 0x000fe2000f8e3cff */
[----:B------:R-:W-:Y:S02]  /*3330*/  UIADD3 UR58, UPT, UPT, UR62, 0x2, URZ ;  /* 0x000000023e3a7890 */ /* 0x000fe4000fffe0ff */
[----:B------:R-:W-:Y:S01]  /*3340*/  UIADD3 UR56, UPT, UPT, UR64, 0x4, URZ ;  /* 0x0000000440387890 */ /* 0x000fe2000fffe0ff */
[----:B-1----:R-:W-:Y:S01]  /*3350*/  @P0 SHF.L.U32 R0, R8, 0x1f, RZ ;  /* 0x0000001f08000819 */ /* 0x002fe200000006ff */
[----:B------:R-:W-:Y:S02]  /*3360*/  UIADD3 UR54, UPT, UPT, UR62, 0x4, URZ ;  /* 0x000000043e367890 */ /* 0x000fe4000fffe0ff */
[----:B------:R-:W-:Y:S01]  /*3370*/  UIADD3 UR52, UPT, UPT, UR64, 0x6, URZ ;  /* 0x0000000640347890 */ /* 0x000fe2000fffe0ff */
[----:B------:R2:W3:Y:S01]  /*3380*/  @P0 SYNCS.PHASECHK.TRANS64.TRYWAIT P2, [UR34], R0 ;  /* 0x00000000ff0005a7 */ /* 0x0004e20008041122 */
[----:B------:R-:W-:Y:S02]  /*3390*/  UIADD3 UR50, UPT, UPT, UR62, 0x6, URZ ;  /* 0x000000063e327890 */ /* 0x000fe4000fffe0ff */
        /* <DEDUP_REMOVED lines=9> */
[----:B------:R-:W-:Y:S01]  /*3430*/  UIADD3 UR12, UPT, UPT, UR12, -0x1, URZ ;  /* 0xffffffff0c0c7890 */ /* 0x000fe2000fffe0ff */
[----:B------:R-:W-:Y:S01]  /*3440*/  UMOV UR65, 0x40004040 ;  /* 0x4000404000417882 */ /* 0x000fe20000000000 */
[----:B------:R-:W-:Y:S01]  /*3450*/  UMOV UR63, 0x40004040 ;  /* 0x40004040003f7882 */ /* 0x000fe20000000000 */
[----:B------:R-:W-:Y:S01]  /*3460*/  UMOV UR61, 0x40004040 ;  /* 0x40004040003d7882 */ /* 0x000fe20000000000 */
[----:B------:R2:W-:Y:S01]  /*3470*/  UTCHMMA gdesc[UR62], gdesc[UR64], tmem[UR7], tmem[UR32], idesc[UR33], UP4 ;  /* 0x00ff20403e0075ea */ /* 0x0005e2000a000007 */
[----:B------:R-:W-:Y:S01]  /*3480*/  UPLOP3.LUT UP4, UPT, UPT, UPT, UPT, 0x80, 0x8 ;  /* 0x000000000008789c */ /* 0x000fe20003f8f070 */
[----:B------:R-:W-:Y:S01]  /*3490*/  UMOV UR59, 0x40004040 ;  /* 0x40004040003b7882 */ /* 0x000fe20000000000 */
[----:B------:R-:W-:Y:S01]  /*34a0*/  UMOV UR57, 0x40004040 ;  /* 0x4000404000397882 */ /* 0x000fe20000000000 */
[----:B------:R2:W-:Y:S01]  /*34b0*/  UTCHMMA gdesc[UR58], gdesc[UR60], tmem[UR7], tmem[UR30], idesc[UR31], UPT ;  /* 0x00ff1e3c3a0075ea */ /* 0x0005e2000b800007 */
        /* <DEDUP_REMOVED lines=14> */
[----:B------:R-:W-:Y:S01]  /*35a0*/  UMOV UR35, 0x40004040 ;  /* 0x4000404000237882 */ /* 0x000fe20000000000 */
[----:B------:R2:W-:Y:S01]  /*35b0*/  UTCHMMA gdesc[UR38], gdesc[UR40], tmem[UR7], tmem[UR20], idesc[UR21], UPT ;  /* 0x00ff1428260075ea */ /* 0x0005e2000b800007 */
[----:B------:R2:W-:Y:S01]  /*35c0*/  UTCHMMA gdesc[UR34], gdesc[UR36], tmem[UR7], tmem[UR18], idesc[UR19], UPT ;  /* 0x00ff1224220075ea */ /* 0x0005e2000b800007 */
[----:B------:R2:W-:Y:S01]  /*35d0*/  UTCBAR [UR11], URZ ;  /* 0x000000ff0b0073e9 */ /* 0x0005e200080000ff */
[----:B------:R-:W-:Y:S01]  /*35e0*/  UMOV UR17, UR14 ;  /* 0x0000000e00117c82 */ /* 0x000fe20008000000 */
[----:B------:R-:W-:Y:S05]  /*35f0*/  BRA.U UP0, `(.L_x_56) ;  /* 0xfffffffd00007547 */ /* 0x000fea000b83ffff */
.L_x_53:
[----:B------:R-:W-:Y:S01]  /*3600*/  UIADD3 UR15, UPT, UPT, UR15, 0x1, URZ ;  /* 0x000000010f0f7890 */ /* 0x000fe2000fffe0ff */
[C---:B------:R-:W-:Y:S01]  /*3610*/  ISETP.NE.AND P0, PT, R10.reuse, 0x2, PT ;  /* 0x000000020a00780c */ /* 0x040fe20003f05270 */
[----:B--2---:R-:W-:Y:S02]  /*3620*/  UIADD3 UR7, UPT, UPT, UR6, 0x90, URZ ;  /* 0x0000009006077890 */ /* 0x004fe4000fffe0ff */
[----:B------:R-:W-:Y:S01]  /*3630*/  UISETP.NE.AND UP0, UPT, UR15, 0x4, UPT ;  /* 0x000000040f00788c */ /* 0x000fe2000bf05270 */
[----:B-1----:R-:W-:Y:S02]  /*3640*/  SEL R0, RZ, 0x1, P0 ;  /* 0x00000001ff007807 */ /* 0x002fe40000000000 */
[----:B------:R-:W-:Y:S01]  /*3650*/  SEL R10, R10, RZ, P0 ;  /* 0x000000ff0a0a7207 */ /* 0x000fe20000000000 */
[----:B------:R-:W-:Y:S01]  /*3660*/  USEL UR6, URZ, 0x1, UP0 ;  /* 0x00000001ff067887 */ /* 0x000fe20008000000 */
[----:B------:R-:W-:Y:S01]  /*3670*/  LOP3.LUT R9, R9, R0, RZ, 0x3c, !PT ;  /* 0x0000000009097212 */ /* 0x000fe200078e3cff */
[----:B------:R-:W-:Y:S01]  /*3680*/  USEL UR15, UR15, URZ, UP0 ;  /* 0x000000ff0f0f7287 */ /* 0x000fe20008000000 */
[----:B------:R1:W-:Y:S03]  /*3690*/  UTCBAR [UR7], URZ ;  /* 0x000000ff070073e9 */ /* 0x0003e600080000ff */
[----:B------:R-:W-:Y:S01]  /*36a0*/  LOP3.LUT R11, R11, UR6, RZ, 0x3c, !PT ;  /* 0x000000060b0b7c12 */ /* 0x000fe2000f8e3cff */
[----:B------:R-:W-:Y:S07]  /*36b0*/  @P1 BRA `(.L_x_57) ;  /* 0xfffffff800381947 */ /* 0x000fee000383ffff */
[----:B------:R-:W2:Y:S01]  /*36c0*/  S2UR UR4, SR_CgaCtaId ;  /* 0x00000000000479c3 */ /* 0x000ea20000008800 */
[----:B------:R-:W-:Y:S01]  /*36d0*/  ELECT P0, URZ, PT ;  /* 0x0000000000ff782f */ /* 0x000fe20003800000 */
[----:B------:R-:W-:Y:S01]  /*36e0*/  IMAD.MOV.U32 R0, RZ, RZ, 0x1 ;  /* 0x00000001ff007424 */ /* 0x000fe200078e00ff */
[----:B------:R-:W-:Y:S01]  /*36f0*/  UIADD3 UR5, UPT, UPT, UR5, 0xb0, URZ ;  /* 0x000000b005057890 */ /* 0x000fe2000fffe0ff */
[----:B------:R-:W-:Y:S01]  /*3700*/  SHF.L.U32 R2, R11, 0x1f, RZ ;  /* 0x0000001f0b027819 */ /* 0x000fe200000006ff */
[----:B------:R-:W-:-:S03]  /*3710*/  UMOV UR6, 0x40 ;  /* 0x0000004000067882 */ /* 0x000fc60000000000 */
[----:B------:R-:W-:Y:S01]  /*3720*/  UVIRTCOUNT.DEALLOC.SMPOOL 0x80 ;  /* 0x000000800000784c */ /* 0x000fe20000000000 */
[----:B--2---:R-:W-:Y:S02]  /*3730*/  ULEA UR4, UR4, UR6, 0x18 ;  /* 0x0000000604047291 */ /* 0x004fe4000f8ec0ff */
[----:B------:R-:W-:-:S07]  /*3740*/  ULEA UR6, UR15, UR5, 0x3 ;  /* 0x000000050f067291 */ /* 0x000fce000f8e18ff */
[----:B------:R2:W-:Y:S02]  /*3750*/  @P0 STS.U8 [UR4+0x1c], R0 ;  /* 0x00001c00ff000988 */ /* 0x0005e40008000004 */
[----:B------:R-:W4:Y:S02]  /*3760*/  SYNCS.PHASECHK.TRANS64.TRYWAIT P0, [UR6], R2 ;  /* 0x00000002ff0075a7 */ /* 0x000f240008001106 */
[----:B--2-4-:R-:W-:Y:S05]  /*3770*/  @!P0 BRA `(.L_x_58) ;  /* 0x0000007c00548947 */ /* 0x014fea0003800000 */
.L_x_181:
[----:B-1----:R-:W-:-:S04]  /*3780*/  UIADD3 UR7, UPT, UPT, UR15, 0x1, URZ ;  /* 0x000000010f077890 */ /* 0x002fc8000fffe0ff */
[----:B------:R-:W-:-:S04]  /*3790*/  UISETP.NE.AND UP0, UPT, UR7, 0x4, UPT ;  /* 0x000000040700788c */ /* 0x000fc8000bf05270 */
[----:B------:R-:W-:Y:S02]  /*37a0*/  USEL UR8, URZ, 0x1, UP0 ;  /* 0x00000001ff087887 */ /* 0x000fe40008000000 */
[----:B------:R-:W-:-:S04]  /*37b0*/  USEL UR7, UR7, URZ, UP0 ;  /* 0x000000ff07077287 */ /* 0x000fc80008000000 */
[----:B------:R-:W-:Y:S01]  /*37c0*/  ULEA UR6, UR7, UR5, 0x3 ;  /* 0x0000000507067291 */ /* 0x000fe2000f8e18ff */
[----:B--2---:R-:W-:-:S04]  /*37d0*/  LOP3.LUT R2, R11, UR8, RZ, 0x3c, !PT ;  /* 0x000000080b027c12 */ /* 0x004fc8000f8e3cff */
[----:B------:R-:W-:-:S04]  /*37e0*/  SHF.L.U32 R3, R2, 0x1f, RZ ;  /* 0x0000001f02037819 */ /* 0x000fc800000006ff */
[----:B------:R-:W1:Y:S02]  /*37f0*/  SYNCS.PHASECHK.TRANS64.TRYWAIT P0, [UR6], R3 ;  /* 0x00000003ff0075a7 */ /* 0x000e640008001106 */
[----:B-1----:R-:W-:Y:S05]  /*3800*/  @!P0 BRA `(.L_x_59) ;  /* 0x0000007c00488947 */ /* 0x002fea0003800000 */
.L_x_183:
[----:B------:R-:W-:-:S04]  /*3810*/  UIADD3 UR7, UPT, UPT, UR7, 0x1, URZ ;  /* 0x0000000107077890 */ /* 0x000fc8000fffe0ff */
[----:B------:R-:W-:-:S04]  /*3820*/  UISETP.NE.AND UP0, UPT, UR7, 0x4, UPT ;  /* 0x000000040700788c */ /* 0x000fc8000bf05270 */
[----:B------:R-:W-:Y:S02]  /*3830*/  USEL UR8, URZ, 0x1, UP0 ;  /* 0x00000001ff087887 */ /* 0x000fe40008000000 */
[----:B------:R-:W-:-:S04]  /*3840*/  USEL UR7, UR7, URZ, UP0 ;  /* 0x000000ff07077287 */ /* 0x000fc80008000000 */
[----:B------:R-:W-:Y:S01]  /*3850*/  ULEA UR6, UR7, UR5, 0x3 ;  /* 0x0000000507067291 */ /* 0x000fe2000f8e18ff */
[----:B------:R-:W-:-:S04]  /*3860*/  LOP3.LUT R2, R2, UR8, RZ, 0x3c, !PT ;  /* 0x0000000802027c12 */ /* 0x000fc8000f8e3cff */
[----:B-1----:R-:W-:-:S04]  /*3870*/  SHF.L.U32 R3, R2, 0x1f, RZ ;  /* 0x0000001f02037819 */ /* 0x002fc800000006ff */
[----:B------:R-:W1:Y:S02]  /*3880*/  SYNCS.PHASECHK.TRANS64.TRYWAIT P0, [UR6], R3 ;  /* 0x00000003ff0075a7 */ /* 0x000e640008001106 */
[----:B-1----:R-:W-:Y:S05]  /*3890*/  @!P0 BRA `(.L_x_60) ;  /* 0x0000007c003c8947 */ /* 0x002fea0003800000 */
.L_x_185:
[----:B------:R-:W-:-:S04]  /*38a0*/  UIADD3 UR7, UPT, UPT, UR7, 0x1, URZ ;  /* 0x0000000107077890 */ /* 0x000fc8000fffe0ff */
[----:B------:R-:W-:-:S04]  /*38b0*/  UISETP.NE.AND UP0, UPT, UR7, 0x4, UPT ;  /* 0x000000040700788c */ /* 0x000fc8000bf05270 */
[----:B------:R-:W-:Y:S02]  /*38c0*/  USEL UR6, URZ, 0x1, UP0 ;  /* 0x00000001ff067887 */ /* 0x000fe40008000000 */
[----:B------:R-:W-:-:S04]  /*38d0*/  USEL UR7, UR7, URZ, UP0 ;  /* 0x000000ff07077287 */ /* 0x000fc80008000000 */
[----:B------:R-:W-:Y:S01]  /*38e0*/  ULEA UR7, UR7, UR5, 0x3 ;  /* 0x0000000507077291 */ /* 0x000fe2000f8e18ff */
[----:B------:R-:W-:-:S04]  /*38f0*/  LOP3.LUT R2, R2, UR6, RZ, 0x3c, !PT ;  /* 0x0000000602027c12 */ /* 0x000fc8000f8e3cff */
[----:B------:R-:W-:-:S04]  /*3900*/  SHF.L.U32 R2, R2, 0x1f, RZ ;  /* 0x0000001f02027819 */ /* 0x000fc800000006ff */
[----:B------:R-:W2:Y:S02]  /*3910*/  SYNCS.PHASECHK.TRANS64.TRYWAIT P0, [UR7], R2 ;  /* 0x00000002ff0075a7 */ /* 0x000ea40008001107 */
[----:B--2---:R-:W-:Y:S05]  /*3920*/  @!P0 BRA `(.L_x_61) ;  /* 0x0000007c00308947 */ /* 0x004fea0003800000 */
.L_x_187:
[----:B------:R-:W-:Y:S01]  /*3930*/  NOP ;  /* 0x0000000000007918 */ /* 0x000fe20000000000 */
[----:B-1----:R-:W1:Y:S01]  /*3940*/  LDS R0, [UR4+0x14] ;  /* 0x00001404ff007984 */ /* 0x002e620008000800 */
[----:B------:R-:W-:Y:S01]  /*3950*/  ULOP3.LUT UR6, UR16, 0xffff, URZ, 0xc0, !UPT ;  /* 0x0000ffff10067892 */ /* 0x000fe2000f8ec0ff */
[----:B------:R-:W-:Y:S01]  /*3960*/  UMOV UR8, 0xffff ;  /* 0x0000ffff00087882 */ /* 0x000fe20000000000 */
[----:B------:R-:W-:Y:S02]  /*3970*/  UMOV UR5, 0x1 ;  /* 0x0000000100057882 */ /* 0x000fe40000000000 */
[----:B------:R-:W-:-:S04]  /*3980*/  USHF.R.U32.HI UR6, URZ, 0x5, UR6 ;  /* 0x00000005ff067899 */ /* 0x000fc80008011606 */
[----:B------:R-:W-:Y:S02]  /*3990*/  USHF.L.U32 UR8, UR8, UR6, URZ ;  /* 0x0000000608087299 */ /* 0x000fe400080006ff */
[----:B------:R-:W-:-:S04]  /*39a0*/  USHF.L.U32 UR5, UR5, UR6, URZ ;  /* 0x0000000605057299 */ /* 0x000fc800080006ff */
[----:B-1----:R-:W-:-:S04]  /*39b0*/  LOP3.LUT R0, R0, UR8, RZ, 0xc0, !PT ;  /* 0x0000000800007c12 */ /* 0x002fc8000f8ec0ff */
[----:B------:R-:W-:-:S13]  /*39c0*/  ISETP.NE.AND P0, PT, R0, UR8, PT ;  /* 0x0000000800007c0c */ /* 0x000fda000bf05270 */
[----:B------:R-:W-:Y:S05]  /*39d0*/  @P0 BRA `(.L_x_62) ;  /* 0x0000000000580947 */ /* 0x000fea0003800000 */
[----:B------:R-:W1:Y:S02]  /*39e0*/  LDS R0, [UR4+0x18] ;  /* 0x00001804ff007984 */ /* 0x000e640008000800 */
[----:B-1----:R-:W-:-:S04]  /*39f0*/  LOP3.LUT R0, R0, UR5, RZ, 0xc0, !PT ;  /* 0x0000000500007c12 */ /* 0x002fc8000f8ec0ff */
[----:B------:R-:W-:-:S13]  /*3a00*/  ISETP.NE.AND P0, PT, R0, UR5, PT ;  /* 0x0000000500007c0c */ /* 0x000fda000bf05270 */
[----:B------:R-:W-:Y:S05]  /*3a10*/  @P0 BRA `(.L_x_63) ;  /* 0x00000000003c0947 */ /* 0x000fea0003800000 */
[----:B------:R-:W1:Y:S01]  /*3a20*/  S2R R2, SR_LANEID ;  /* 0x0000000000027919 */ /* 0x000e620000000000 */
[----:B------:R-:W-:Y:S01]  /*3a30*/  ULOP3.LUT UR8, URZ, UR8, URZ, 0x33, !UPT ;  /* 0x00000008ff087292 */ /* 0x000fe2000f8e33ff */
[----:B------:R-:W-:Y:S02]  /*3a40*/  VOTEU.ANY UR7, UPT, PT ;  /* 0x0000000000077886 */ /* 0x000fe400038e0100 */
[----:B------:R-:W-:-:S03]  /*3a50*/  UFLO.U32 UR7, UR7 ;  /* 0x00000007000772bd */ /* 0x000fc600080e0000 */
[----:B------:R-:W-:-:S04]  /*3a60*/  IMAD.U32 R0, RZ, RZ, UR8 ;  /* 0x00000008ff007e24 */ /* 0x000fc8000f8e00ff */
[----:B------:R2:W4:Y:S02]  /*3a70*/  REDUX UR6, R0 ;  /* 0x00000000000673c4 */ /* 0x0005240000000000 */
[----:B------:R1:W-:Y:S02]  /*3a80*/  UTCATOMSWS.AND URZ, UR8 ;  /* 0x0000000800ff79e3 */ /* 0x0003e40008000000 */
[----:B-1----:R-:W-:Y:S02]  /*3a90*/  ISETP.EQ.U32.AND P0, PT, R2, UR7, PT ;  /* 0x0000000702007c0c */ /* 0x002fe4000bf02070 */
[----:B--2---:R-:W-:Y:S02]  /*3aa0*/  LOP3.LUT R0, RZ, UR5, RZ, 0x33, !PT ;  /* 0x00000005ff007c12 */ /* 0x004fe4000f8e33ff */
[----:B----4-:R-:W-:Y:S02]  /*3ab0*/  MOV R2, UR6 ;  /* 0x0000000600027c02 */ /* 0x010fe40008000f00 */
[----:B------:R-:W1:Y:S07]  /*3ac0*/  REDUX UR5, R0 ;  /* 0x00000000000573c4 */ /* 0x000e6e0000000000 */
[----:B------:R2:W-:Y:S01]  /*3ad0*/  @P0 ATOMS.AND RZ, [UR4+0x14], R2 ;  /* 0x00001402ffff098c */ /* 0x0005e2000a800004 */
[----:B-1----:R-:W-:-:S05]  /*3ae0*/  IMAD.U32 R0, RZ, RZ, UR5 ;  /* 0x00000005ff007e24 */ /* 0x002fca000f8e00ff */
[----:B------:R2:W-:Y:S01]  /*3af0*/  @P0 ATOMS.AND RZ, [UR4+0x18], R0 ;  /* 0x00001800ffff098c */ /* 0x0005e2000a800004 */
[----:B------:R-:W-:Y:S05]  /*3b00*/  BRA `(.L_x_64) ;  /* 0x0000000000147947 */ /* 0x000fea0003800000 */
.L_x_63:
[----:B------:R-:W-:Y:S02]  /*3b10*/  MOV R2, 0x3b30 ;  /* 0x00003b3000027802 */ /* 0x000fe40000000f00 */
[----:B---3-5:R-:W-:Y:S05]  /*3b20*/  CALL.REL.NOINC `($__internal_0_$__cuda_sm10x_tcgen05_guardrail_trap_col_being_dealloced_not_returned_by_alloc) ;  /* 0x0000008000c87944 */ /* 0x028fea0003c00000 */
[----:B------:R-:W-:Y:S05]  /*3b30*/  BRA `(.L_x_64) ;  /* 0x0000000000087947 */ /* 0x000fea0003800000 */
.L_x_62:
[----:B------:R-:W-:Y:S02]  /*3b40*/  MOV R2, 0x3b60 ;  /* 0x00003b6000027802 */ /* 0x000fe40000000f00 */
[----:B---3-5:R-:W-:Y:S05]  /*3b50*/  CALL.REL.NOINC `($__internal_2_$__cuda_sm10x_tcgen05_guardrail_trap_unallocated_columns_being_dealloced) ;  /* 0x0000008000d47944 */ /* 0x028fea0003c00000 */
.L_x_64:
[----:B------:R-:W-:Y:S01]  /*3b60*/  NOP ;  /* 0x0000000000007918 */ /* 0x000fe20000000000 */
[----:B------:R-:W-:Y:S05]  /*3b70*/  EXIT ;  /* 0x000000000000794d */ /* 0x000fea0003800000 */
.L_x_46:
[----:B------:R-:W-:-:S09]  /*3b80*/  UISETP.NE.OR UP2, UPT, UR8, 0x3, !UP2 ;  /* 0x000000030800788c */ /* 0x000fd2000d745670 */
[----:B------:R-:W-:Y:S05]  /*3b90*/  BRA.U UP2, `(.L_x_65) ;  /* 0x0000001502707547 */ /* 0x000fea000b800000 */
[----:B------:R-:W1:Y:S01]  /*3ba0*/  LDC R0, c[0x0][0xb30] ;  /* 0x0002cc00ff007b82 */ /* 0x000e620000000800 */
[----:B------:R-:W2:Y:S01]  /*3bb0*/  LDCU.64 UR8, c[0x0][0x888] ;  /* 0x00011100ff0877ac */ /* 0x000ea20008000a00 */
[----:B------:R-:W-:Y:S01]  /*3bc0*/  CS2R R28, SRZ ;  /* 0x00000000001c7805 */ /* 0x000fe2000001ff00 */
[----:B------:R-:W-:Y:S01]  /*3bd0*/  IMAD.MOV.U32 R25, RZ, RZ, 0x2000 ;  /* 0x00002000ff197424 */ /* 0x000fe200078e00ff */
[----:B------:R-:W4:Y:S04]  /*3be0*/  LDCU.64 UR4, c[0x0][0x890] ;  /* 0x00011200ff0477ac */ /* 0x000f280008000a00 */
[----:B------:R-:W3:Y:S01]  /*3bf0*/  LDC R24, c[0x0][0x370] ;  /* 0x0000dc00ff187b82 */ /* 0x000ee20000000800 */
[----:B------:R-:W-:Y:S01]  /*3c00*/  UMOV UR7, 0x400 ;  /* 0x0000040000077882 */ /* 0x000fe20000000000 */
[----:B------:R-:W-:-:S02]  /*3c10*/  UPLOP3.LUT UP1, UPT, UPT, UPT, UPT, 0x40, 0x4 ;  /* 0x000000000004789c */ /* 0x000fc40003f2e870 */
[----:B------:R-:W-:-:S04]  /*3c20*/  ULEA UR7, UR37, UR7, 0x18 ;  /* 0x0000000725077291 */ /* 0x000fc8000f8ec0ff */
[----:B------:R-:W3:Y:S01]  /*3c30*/  LDC R3, c[0x0][0xb0c] ;  /* 0x0002c300ff037b82 */ /* 0x000ee20000000800 */
[----:B------:R-:W-:Y:S02]  /*3c40*/  UIADD3 UR41, UPT, UPT, UR7, 0x20, URZ ;  /* 0x0000002007297890 */ /* 0x000fe4000fffe0ff */
[----:B--2---:R-:W-:Y:S02]  /*3c50*/  UISETP.NE.U32.AND UP2, UPT, UR8, URZ, UPT ;  /* 0x000000ff0800728c */ /* 0x004fe4000bf45070 */
[----:B------:R-:W-:Y:S02]  /*3c60*/  UIADD3 UR33, UPT, UPT, UR7, 0x28, URZ ;  /* 0x0000002807217890 */ /* 0x000fe4000fffe0ff */
[----:B----4-:R-:W-:Y:S01]  /*3c70*/  UISETP.NE.U32.AND UP3, UPT, UR4, URZ, UPT ;  /* 0x000000ff0400728c */ /* 0x010fe2000bf65070 */
[----:B------:R-:W2:Y:S01]  /*3c80*/  LDC R18, c[0x0][0xb20] ;  /* 0x0002c800ff127b82 */ /* 0x000ea20000000800 */
[----:B-1----:R-:W-:Y:S01]  /*3c90*/  ISETP.NE.AND P1, PT, R0, 0x1, PT ;  /* 0x000000010000780c */ /* 0x002fe20003f25270 */
[----:B------:R-:W-:-:S02]  /*3ca0*/  UISETP.NE.AND.EX UP2, UPT, UR9, URZ, UPT, UP2 ;  /* 0x000000ff0900728c */ /* 0x000fc4000bf45320 */
[----:B------:R-:W-:Y:S02]  /*3cb0*/  UIADD3 UR25, UPT, UPT, UR7, 0x30, URZ ;  /* 0x0000003007197890 */ /* 0x000fe4000fffe0ff */
[----:B------:R-:W-:Y:S02]  /*3cc0*/  UIADD3 UR17, UPT, UPT, UR7, 0x38, URZ ;  /* 0x0000003807117890 */ /* 0x000fe4000fffe0ff */
[----:B------:R-:W1:Y:S01]  /*3cd0*/  LDC.64 R30, c[0x0][0x348] ;  /* 0x0000d200ff1e7b82 */ /* 0x000e620000000a00 */
[----:B------:R-:W-:-:S07]  /*3ce0*/  UISETP.NE.AND.EX UP3, UPT, UR5, URZ, UPT, UP3 ;  /* 0x000000ff0500728c */ /* 0x000fce000bf65330 */
[----:B------:R-:W4:Y:S08]  /*3cf0*/  LDC.64 R16, c[0x0][0xb10] ;  /* 0x0002c400ff107b82 */ /* 0x000f300000000a00 */
[----:B------:R-:W1:Y:S08]  /*3d00*/  LDC.64 R6, c[0x0][0xb18] ;  /* 0x0002c600ff067b82 */ /* 0x000e700000000a00 */
[----:B------:R-:W1:Y:S08]  /*3d10*/  LDC.64 R4, c[0x0][0xb28] ;  /* 0x0002ca00ff047b82 */ /* 0x000e700000000a00 */
[----:B--23--:R-:W1:Y:S02]  /*3d20*/  LDC R19, c[0x0][0x374] ;  /* 0x0000dd00ff137b82 */ /* 0x00ce640000000800 */
.L_x_80:
[C---:B------:R-:W-:Y:S02]  /*3d30*/  LEA R0, R29.reuse, UR7, 0x3 ;  /* 0x000000071d007c11 */ /* 0x040fe4000f8e18ff */
[----:B------:R-:W-:Y:S02]  /*3d40*/  SHF.L.U32 R2, R28, 0x1f, RZ ;  /* 0x0000001f1c027819 */ /* 0x000fe400000006ff */
[----:B------:R-:W-:Y:S02]  /*3d50*/  LEA R20, R29, UR7, 0x4 ;  /* 0x000000071d147c11 */ /* 0x000fe4000f8e20ff */
[----:B--2---:R-:W2:Y:S02]  /*3d60*/  SYNCS.PHASECHK.TRANS64.TRYWAIT P0, [R0+URZ+0x70], R2 ;  /* 0x00007002000075a7 */ /* 0x004ea400080011ff */
[----:B--2---:R-:W-:Y:S05]  /*3d70*/  @!P0 BRA `(.L_x_66) ;  /* 0x0000007800348947 */ /* 0x004fea0003800000 */
.L_x_188:
[----:B------:R-:W-:Y:S01]  /*3d80*/  ISETP.GE.AND P0, PT, R26, 0x1, PT ;  /* 0x000000011a00780c */ /* 0x000fe20003f06270 */
[----:B------:R-:W3:Y:S01]  /*3d90*/  LDS.128 R20, [R20+0x100] ;  /* 0x0001000014147984 */ /* 0x000ee20000000c00 */
[----:B--2---:R-:W-:Y:S01]  /*3da0*/  VIADD R0, R0, 0x80 ;  /* 0x0000008000007836 */ /* 0x004fe20000000000 */
[----:B------:R-:W-:Y:S01]  /*3db0*/  @!PT LDS RZ, [RZ] ;  /* 0x00000000fffff984 */ /* 0x000fe20000000800 */
[----:B------:R-:W-:Y:S01]  /*3dc0*/  @!PT LDS RZ, [RZ] ;  /* 0x00000000fffff984 */ /* 0x000fe20000000800 */
[----:B------:R-:W-:Y:S01]  /*3dd0*/  @!PT LDS RZ, [RZ] ;  /* 0x00000000fffff984 */ /* 0x000fe20000000800 */
[----:B------:R-:W-:Y:S01]  /*3de0*/  @!PT LDS RZ, [RZ] ;  /* 0x00000000fffff984 */ /* 0x000fe20000000800 */
[----:B------:R2:W-:Y:S06]  /*3df0*/  MEMBAR.ALL.CTA ;  /* 0x0000000000007992 */ /* 0x0005ec0000008000 */
[----:B--2---:R-:W2:Y:S01]  /*3e00*/  FENCE.VIEW.ASYNC.S ;  /* 0x00000000000073c6 */ /* 0x004ea20000000000 */
[----:B------:R-:W-:Y:S04]  /*3e10*/  PRMT R0, RZ, 0x654, R0 ;  /* 0x00000654ff007816 */ /* 0x000fe80000000000 */
[----:B--2---:R2:W-:Y:S01]  /*3e20*/  SYNCS.ARRIVE.TRANS64.RED.A1T0 RZ, [R0+URZ], RZ ;  /* 0x000000ff00ff79a7 */ /* 0x0045e200081004ff */
[----:B---3--:R-:W-:Y:S11]  /*3e30*/  LOP3.LUT P3, RZ, R22, 0x1, RZ, 0xc0, !PT ;  /* 0x0000000116ff7812 */ /* 0x008ff6000786c0ff */
[----:B------:R-:W-:Y:S02]  /*3e40*/  @!UPT UIADD3 URZ, UPT, UPT, URZ, URZ, URZ ;  /* 0x000000fffffff290 */ /* 0x000fe4000fffe0ff */
[----:B------:R-:W-:Y:S02]  /*3e50*/  @P3 MOV R11, R20 ;  /* 0x00000014000b3202 */ /* 0x000fe40000000f00 */
[----:B------:R-:W-:Y:S01]  /*3e60*/  @P3 LOP3.LUT R10, R21, 0xffff, RZ, 0xc0, !PT ;  /* 0x0000ffff150a3812 */ /* 0x000fe200078ec0ff */
[----:B--2---:R-:W-:Y:S06]  /*3e70*/  @!P0 BRA `(.L_x_67) ;  /* 0x0000000000a48947 */ /* 0x004fec0003800000 */
[-C--:B-1----:R-:W-:Y:S01]  /*3e80*/  IMAD.HI.U32 R0, R19, R7.reuse, RZ ;  /* 0x0000000713007227 */ /* 0x082fe200078e00ff */
[----:B------:R-:W-:Y:S02]  /*3e90*/  ISETP.NE.AND P0, PT, R6, 0x1, PT ;  /* 0x000000010600780c */ /* 0x000fe40003f05270 */
[----:B------:R-:W-:Y:S01]  /*3ea0*/  ISETP.NE.AND P2, PT, R26, 0x1, PT ;  /* 0x000000011a00780c */ /* 0x000fe20003f45270 */
[----:B----4-:R-:W-:Y:S01]  /*3eb0*/  IMAD.HI.U32 R9, R24, R16, RZ ;  /* 0x0000001018097227 */ /* 0x010fe200078e00ff */
[----:B------:R-:W-:Y:S02]  /*3ec0*/  SHF.R.U32.HI R0, RZ, R18, R0 ;  /* 0x00000012ff007219 */ /* 0x000fe40000011600 */
[----:B------:R-:W-:Y:S01]  /*3ed0*/  ISETP.NE.AND P4, PT, R3, 0x1, PT ;  /* 0x000000010300780c */ /* 0x000fe20003f85270 */
[----:B------:R-:W-:Y:S01]  /*3ee0*/  IMAD.HI.U32 R13, R10, R7, RZ ;  /* 0x000000070a0d7227 */ /* 0x000fe200078e00ff */
[----:B------:R-:W-:Y:S02]  /*3ef0*/  SHF.R.U32.HI R9, RZ, R17, R9 ;  /* 0x00000011ff097219 */ /* 0x000fe40000011609 */
[----:B------:R-:W-:Y:S01]  /*3f00*/  SEL R0, R19, R0, !P0 ;  /* 0x0000000013007207 */ /* 0x000fe20004000000 */
[----:B------:R-:W-:Y:S01]  /*3f10*/  IMAD.HI.U32 R12, R11, R16, RZ ;  /* 0x000000100b0c7227 */ /* 0x000fe200078e00ff */
[----:B------:R-:W-:Y:S03]  /*3f20*/  SEL R9, R24, R9, !P4 ;  /* 0x0000000918097207 */ /* 0x000fe60006000000 */
[-C--:B------:R-:W-:Y:S01]  /*3f30*/  IMAD.HI.U32 R8, R0, R4.reuse, RZ ;  /* 0x0000000400087227 */ /* 0x080fe200078e00ff */
[----:B------:R-:W-:Y:S03]  /*3f40*/  SHF.R.U32.HI R12, RZ, R17, R12 ;  /* 0x00000011ff0c7219 */ /* 0x000fe6000001160c */
[----:B------:R-:W-:Y:S01]  /*3f50*/  IMAD.HI.U32 R2, R9, R4, RZ ;  /* 0x0000000409027227 */ /* 0x000fe200078e00ff */
[-C--:B------:R-:W-:Y:S02]  /*3f60*/  @P2 SHF.R.U32.HI R0, RZ, R5.reuse, R8 ;  /* 0x00000005ff002219 */ /* 0x080fe40000011608 */
[----:B------:R-:W-:Y:S02]  /*3f70*/  SHF.R.U32.HI R8, RZ, R18, R13 ;  /* 0x00000012ff087219 */ /* 0x000fe4000001160d */
[----:B------:R-:W-:Y:S01]  /*3f80*/  @P2 SHF.R.U32.HI R9, RZ, R5, R2 ;  /* 0x00000005ff092219 */ /* 0x000fe20000011602 */
[----:B------:R-:W-:Y:S01]  /*3f90*/  IMAD R0, R26, R0, RZ ;  /* 0x000000001a007224 */ /* 0x000fe200078e02ff */
[----:B------:R-:W-:Y:S02]  /*3fa0*/  SEL R8, R10, R8, !P0 ;  /* 0x000000080a087207 */ /* 0x000fe40004000000 */
[----:B------:R-:W-:Y:S01]  /*3fb0*/  SEL R2, R11, R12, !P4 ;  /* 0x0000000c0b027207 */ /* 0x000fe20006000000 */
[----:B------:R-:W-:Y:S01]  /*3fc0*/  IMAD R12, R26, R9, RZ ;  /* 0x000000091a0c7224 */ /* 0x000fe200078e02ff */
[C---:B------:R-:W-:Y:S01]  /*3fd0*/  ISETP.GE.AND P0, PT, R8.reuse, R0, PT ;  /* 0x000000000800720c */ /* 0x040fe20003f06270 */
[----:B------:R-:W-:Y:S03]  /*3fe0*/  IMAD.HI.U32 R0, R8, R4, RZ ;  /* 0x0000000408007227 */ /* 0x000fe600078e00ff */
[----:B------:R-:W-:Y:S02]  /*3ff0*/  ISETP.GE.OR P0, PT, R2, R12, P0 ;  /* 0x0000000c0200720c */ /* 0x000fe40000706670 */
[-C--:B------:R-:W-:Y:S04]  /*4000*/  SHF.R.U32.HI R0, RZ, R5.reuse, R0 ;  /* 0x00000005ff007219 */ /* 0x080fe80000011600 */
[----:B------:R-:W-:Y:S05]  /*4010*/  SEL R13, R8, R0, !P2 ;  /* 0x00000000080d7207 */ /* 0x000fea0005000000 */
[----:B------:R-:W-:Y:S02]  /*4020*/  IMAD.MOV R12, RZ, RZ, -R13 ;  /* 0x000000ffff0c7224 */ /* 0x000fe400078e0a0d */
[----:B------:R-:W-:Y:S04]  /*4030*/  @!P0 IMAD.HI.U32 R0, R2, R4, RZ ;  /* 0x0000000402008227 */ /* 0x000fe800078e00ff */
[----:B------:R-:W-:Y:S01]  /*4040*/  IMAD R12, R26, R12, R8 ;  /* 0x0000000c1a0c7224 */ /* 0x000fe200078e0208 */
[----:B------:R-:W-:Y:S04]  /*4050*/  @!P0 SHF.R.U32.HI R0, RZ, R5, R0 ;  /* 0x00000005ff008219 */ /* 0x000fe80000011600 */
[----:B------:R-:W-:Y:S04]  /*4060*/  @!P0 SEL R0, R2, R0, !P2 ;  /* 0x0000000002008207 */ /* 0x000fe80005000000 */
[----:B------:R-:W-:Y:S01]  /*4070*/  @!P0 IADD3 R13, PT, PT, R13, -R0, RZ ;  /* 0x800000000d0d8210 */ /* 0x000fe20007ffe0ff */
[----:B------:R-:W-:Y:S01]  /*4080*/  @!P0 IMAD R0, R9, R12, R0 ;  /* 0x0000000c09008224 */ /* 0x000fe200078e0200 */
[----:B------:R-:W-:Y:S01]  /*4090*/  IADD3 R9, PT, PT, -R8, RZ, RZ ;  /* 0x000000ff08097210 */ /* 0x000fe20007ffe1ff */
[--C-:B------:R-:W-:Y:S02]  /*40a0*/  IMAD.MOV R12, RZ, RZ, -R2.reuse ;  /* 0x000000ffff0c7224 */ /* 0x100fe400078e0a02 */
[----:B------:R-:W-:Y:S02]  /*40b0*/  @!P0 IMAD R8, R13, R26, R2 ;  /* 0x0000001a0d088224 */ /* 0x000fe400078e0202 */
[----:B------:R-:W-:Y:S02]  /*40c0*/  @!P0 IMAD.MOV.U32 R2, RZ, RZ, R0 ;  /* 0x000000ffff028224 */ /* 0x000fe400078e0000 */
[----:B------:R-:W-:Y:S02]  /*40d0*/  IMAD R11, R3, R12, R11 ;  /* 0x0000000c030b7224 */ /* 0x000fe400078e020b */
[----:B------:R-:W-:Y:S02]  /*40e0*/  IMAD R10, R6, R9, R10 ;  /* 0x00000009060a7224 */ /* 0x000fe400078e020a */
[----:B------:R-:W-:Y:S02]  /*40f0*/  IMAD R11, R2, R3, R11 ;  /* 0x00000003020b7224 */ /* 0x000fe400078e020b */
[----:B------:R-:W-:Y:S02]  /*4100*/  IMAD R10, R8, R6, R10 ;  /* 0x00000006080a7224 */ /* 0x000fe400078e020a */
.L_x_67:
[----:B------:R-:W-:Y:S05]  /*4110*/  BRA.U UP1, `(.L_x_68) ;  /* 0x0000000101107547 */ /* 0x000fea000b800000 */
[----:B------:R-:W-:Y:S04]  /*4120*/  MOV R2, UR6 ;  /* 0x0000000600027c02 */ /* 0x000fe80008000f00 */
[----:B------:R-:W-:Y:S04]  /*4130*/  SHF.L.U32 R2, R2, 0x1f, RZ ;  /* 0x0000001f02027819 */ /* 0x000fe800000006ff */
[----:B------:R-:W2:Y:S02]  /*4140*/  SYNCS.PHASECHK.TRANS64.TRYWAIT P0, [UR7+0x68], R2 ;  /* 0x00006802ff0075a7 */ /* 0x000ea40008001107 */
[----:B--2---:R-:W-:Y:S05]  /*4150*/  @!P0 BRA `(.L_x_69) ;  /* 0x0000007400508947 */ /* 0x004fea0003800000 */
.L_x_68:
[----:B------:R-:W-:Y:S01]  /*4160*/  R2UR UR43, R15 ;  /* 0x000000000f2b72ca */ /* 0x000fe200000e0000 */
[----:B------:R-:W-:Y:S01]  /*4170*/  IMAD.MOV.U32 R32, RZ, RZ, 0x1 ;  /* 0x00000001ff207424 */ /* 0x000fe200078e00ff */
[----:B------:R-:W-:Y:S02]  /*4180*/  R2UR UR42, R14 ;  /* 0x000000000e2a72ca */ /* 0x000fe400000e0000 */
[----:B------:R-:W-:Y:S02]  /*4190*/  ISETP.NE.U32.AND P2, PT, RZ, UR4, PT ;  /* 0x00000004ff007c0c */ /* 0x000fe4000bf45070 */
[----:B------:R-:W-:Y:S02]  /*41a0*/  SHF.L.U32 R32, R32, 0x1f, RZ ;  /* 0x0000001f20207819 */ /* 0x000fe400000006ff */
[----:B------:R-:W-:Y:S05]  /*41b0*/  ISETP.NE.AND.EX P2, PT, RZ, UR5, PT, P2 ;  /* 0x00000005ff007c0c */ /* 0x000fea000bf45320 */
[----:B------:R-:W-:Y:S02]  /*41c0*/  USHF.L.U32 UR43, UR43, 0x6, URZ ;  /* 0x000000062b2b7899 */ /* 0x000fe400080006ff */
[----:B------:R-:W-:Y:S01]  /*41d0*/  USHF.L.U32 UR42, UR42, 0x8, URZ ;  /* 0x000000082a2a7899 */ /* 0x000fe200080006ff */
[----:B------:R-:W-:Y:S11]  /*41e0*/  BRA.U !UP3, `(.L_x_70) ;  /* 0x000000010b347547 */ /* 0x000ff6000b800000 */
[----:B------:R-:W-:Y:S01]  /*41f0*/  UPLOP3.LUT UP0, UPT, UPT, UPT, UP2, 0x80, 0x8 ;  /* 0x000000000008789c */ /* 0x000fe20003f0f020 */
[----:B--2---:R-:W-:Y:S02]  /*4200*/  HFMA2 R0, -RZ, RZ, 0, 5.9604644775390625e-08 ;  /* 0x00000001ff007431 */ /* 0x004fe400000001ff */
[----:B------:R-:W-:Y:S03]  /*4210*/  IMAD.MOV.U32 R64, RZ, RZ, 0x1 ;  /* 0x00000001ff407424 */ /* 0x000fe600078e00ff */
[----:B------:R-:W-:Y:S05]  /*4220*/  PLOP3.LUT P0, PT, PT, PT, UP0, 0x80, 0x8 ;  /* 0x000000000008781c */ /* 0x000fea0003f0f008 */
[----:B------:R-:W2:Y:S01]  /*4230*/  @UP0 LDCU.64 UR10, c[0x0][0x888] ;  /* 0x00011100ff0a07ac */ /* 0x000ea20008000a00 */
[----:B------:R-:W-:Y:S07]  /*4240*/  @UP0 UIMAD UR8, UR36, UR4, URZ ;  /* 0x00000004240802a4 */ /* 0x000fee000f8e02ff */
[----:B------:R-:W-:Y:S01]  /*4250*/  @!P0 PRMT R64, R0, 0x7610, R64 ;  /* 0x0000761000408816 */ /* 0x000fe20000000040 */
[----:B--2---:R-:W-:Y:S03]  /*4260*/  @UP0 UIMAD.WIDE UR10, UR8, 0x4, UR10 ;  /* 0x00000004080a08a5 */ /* 0x004fe6000f8e020a */
[----:B------:R-:W2:Y:S03]  /*4270*/  @!UP0 LDCU UR8, c[0x0][0x880] ;  /* 0x00011000ff0887ac */ /* 0x000ea60008000800 */
[----:B------:R-:W-:Y:S01]  /*4280*/  IMAD.U32 R8, RZ, RZ, UR10 ;  /* 0x0000000aff087e24 */ /* 0x000fe2000f8e00ff */
[----:B------:R-:W-:Y:S05]  /*4290*/  MOV R9, UR11 ;  /* 0x0000000b00097c02 */ /* 0x000fea0008000f00 */
[----:B-----5:R3:W5:Y:S02]  /*42a0*/  @P0 LDG.E R35, desc[UR46][R8.64] ;  /* 0x0000002e08230981 */ /* 0x020764000c1e1900 */
[----:B--23--:R-:W-:Y:S07]  /*42b0*/  @!P0 IMAD.U32 R35, RZ, RZ, UR8 ;  /* 0x00000008ff238e24 */ /* 0x00cfee000f8e00ff */
.L_x_70:
[----:B-----5:R-:W-:Y:S01]  /*42c0*/  @!P2 FSETP.EQ.AND P0, PT, R35, RZ, PT ;  /* 0x000000ff2300a20b */ /* 0x020fe20003f02000 */
[----:B------:R-:W-:Y:S01]  /*42d0*/  @!UPT UIADD3 URZ, UPT, UPT, URZ, URZ, URZ ;  /* 0x000000fffffff290 */ /* 0x000fe2000fffe0ff */
[----:B------:R-:W-:Y:S11]  /*42e0*/  @!P2 BRA `(.L_x_71) ;  /* 0x000000000014a947 */ /* 0x000ff60003800000 */
[----:B------:R-:W-:Y:S02]  /*42f0*/  LOP3.LUT P2, RZ, R64, 0xff, RZ, 0xc0, !PT ;  /* 0x000000ff40ff7812 */ /* 0x000fe4000784c0ff */
[----:B------:R-:W-:Y:S04]  /*4300*/  PLOP3.LUT P0, PT, PT, PT, UP0, 0x80, 0x8 ;  /* 0x000000000008781c */ /* 0x000fe80003f0f008 */
[----:B------:R-:W-:Y:S07]  /*4310*/  PLOP3.LUT P0, PT, P0, PT, PT, 0x8, 0x80 ;  /* 0x000000000080781c */ /* 0x000fee000070e170 */
[----:B------:R-:W-:Y:S11]  /*4320*/  @P2 FSETP.EQ.AND P0, PT, R35, RZ, PT ;  /* 0x000000ff2300220b */ /* 0x000ff60003f02000 */
[----:B------:R-:W-:Y:S02]  /*4330*/  @!UPT UIADD3 URZ, UPT, UPT, URZ, URZ, URZ ;  /* 0x000000fffffff290 */ /* 0x000fe4000fffe0ff */
.L_x_71:
[----:B------:R-:W3:Y:S01]  /*4340*/  SYNCS.PHASECHK.TRANS64.TRYWAIT P2, [UR7+0x40], R32 ;  /* 0x00004020ff0075a7 */ /* 0x000ee20008041107 */
[----:B------:R-:W-:Y:S04]  /*4350*/  ELECT P4, URZ, PT ;  /* 0x0000000000ff782f */ /* 0x000fe80003880000 */
[----:B------:R-:W-:Y:S11]  /*4360*/  PLOP3.LUT P4, PT, P0, P4, PT, 0xf2, 0x2f ;  /* 0x00000000002f781c */ /* 0x000ff60000789e72 */
[----:B------:R-:W-:Y:S02]  /*4370*/  @!UPT UIADD3 URZ, UPT, UPT, URZ, URZ, URZ ;  /* 0x000000fffffff290 */ /* 0x000fe4000fffe0ff */
[----:B-1----:R-:W-:Y:S05]  /*4380*/  @!P4 IADD3 R8, P0, PT, R30, 0x580, RZ ;  /* 0x000005801e08c810 */ /* 0x002fea0007f1e0ff */
[----:B--2---:R-:W-:Y:S01]  /*4390*/  @!P4 IMAD.X R2, RZ, RZ, R31, P0 ;  /* 0x000000ffff02c224 */ /* 0x004fe200000e061f */
[----:B---3--:R-:W-:Y:S07]  /*43a0*/  @!P2 BRA `(.L_x_72) ;  /* 0x0000007000d4a947 */ /* 0x008fee0003800000 */
.L_x_191:
[----:B------:R-:W-:Y:S01]  /*43b0*/  @!P4 R2UR UR9, R8 ;  /* 0x000000000809c2ca */ /* 0x000fe200000e0000 */
[----:B------:R-:W-:Y:S01]  /*43c0*/  VOTEU.ALL UP1, P4 ;  /* 0x0000000000ff7886 */ /* 0x000fe20002020000 */
[----:B------:R-:W-:Y:S01]  /*43d0*/  @!P4 R2UR UR8, R2 ;  /* 0x000000000208c2ca */ /* 0x000fe200000e0000 */
[----:B-1----:R-:W-:Y:S01]  /*43e0*/  @!P4 IMAD.MOV.U32 R0, RZ, RZ, 0x2000 ;  /* 0x00002000ff00c424 */ /* 0x002fe200078e00ff */
[----:B------:R-:W-:Y:S01]  /*43f0*/  UMOV UR44, UR36 ;  /* 0x00000024002c7c82 */ /* 0x000fe20008000000 */
[----:B------:R-:W-:Y:S02]  /*4400*/  UPRMT UR21, UR37, 0x654, UR41 ;  /* 0x0000065425157896 */ /* 0x000fe40008000029 */
[----:B------:R-:W-:Y:S01]  /*4410*/  @!UP1 UIADD3 UR40, UPT, UPT, UR7, 0x400, URZ ;  /* 0x0000040007289890 */ /* 0x000fe2000fffe0ff */
[----:B------:R-:W-:Y:S05]  /*4420*/  VOTEU.ALL UP1, P4 ;  /* 0x0000000000ff7886 */ /* 0x000fea0002020000 */
[----:B------:R-:W-:Y:S01]  /*4430*/  IMAD.U32 R8, RZ, RZ, UR9 ;  /* 0x00000009ff087e24 */ /* 0x000fe2000f8e00ff */
[----:B------:R-:W-:Y:S01]  /*4440*/  UMOV UR9, 0x10000000 ;  /* 0x1000000000097882 */ /* 0x000fe20000000000 */
[----:B------:R-:W-:Y:S01]  /*4450*/  IMAD.U32 R9, RZ, RZ, UR8 ;  /* 0x00000008ff097e24 */ /* 0x000fe2000f8e00ff */
[----:B------:R-:W-:Y:S02]  /*4460*/  UMOV UR8, 0x0 ;  /* 0x0000000000087882 */ /* 0x000fe40000000000 */
[----:B------:R-:W-:Y:S02]  /*4470*/  @!P4 R2UR UR10, R8 ;  /* 0x00000000080ac2ca */ /* 0x000fe400000e0000 */
[----:B------:R-:W-:Y:S02]  /*4480*/  @!P4 R2UR UR11, R9 ;  /* 0x00000000090bc2ca */ /* 0x000fe400000e0000 */
[----:B------:R-:W-:Y:S05]  /*4490*/  @!P4 IADD3 R8, P0, PT, R30, 0x580, RZ ;  /* 0x000005801e08c810 */ /* 0x000fea0007f1e0ff */
[----:B------:R-:W-:Y:S06]  /*44a0*/  @!P4 IMAD.X R2, RZ, RZ, R31, P0 ;  /* 0x000000ffff02c224 */ /* 0x000fec00000e061f */
[----:B------:R1:W-:Y:S01]  /*44b0*/  @!UP1 UTMALDG.3D [UR40], [UR10], desc[UR8] ;  /* 0x000008280a0095b4 */ /* 0x0003e20008011000 */
[----:B------:R1:W-:Y:S01]  /*44c0*/  @!P4 SYNCS.ARRIVE.TRANS64.RED.A0TR RZ, [UR7+0x20], R0 ;  /* 0x00002000ffffc9a7 */ /* 0x0003e20008300407 */
[----:B------:R-:W-:Y:S01]  /*44d0*/  SYNCS.ARRIVE.TRANS64.RED.A1T0 RZ, [UR21], RZ ;  /* 0x000000ffffff79a7 */ /* 0x000fe20008100415 */
[----:B------:R-:W2:Y:S02]  /*44e0*/  SYNCS.PHASECHK.TRANS64.TRYWAIT P2, [UR7+0x48], R32 ;  /* 0x00004820ff0075a7 */ /* 0x000ea40008041107 */
[----:B-12---:R-:W-:Y:S05]  /*44f0*/  @!P2 BRA `(.L_x_73) ;  /* 0x000000700098a947 */ /* 0x006fea0003800000 */
.L_x_193:
[----:B------:R-:W-:Y:S01]  /*4500*/  @!P4 R2UR UR9, R8 ;  /* 0x000000000809c2ca */ /* 0x000fe200000e0000 */
[----:B------:R-:W-:Y:S01]  /*4510*/  VOTEU.ALL UP1, P4 ;  /* 0x0000000000ff7886 */ /* 0x000fe20002020000 */
[----:B------:R-:W-:Y:S01]  /*4520*/  @!P4 R2UR UR8, R2 ;  /* 0x000000000208c2ca */ /* 0x000fe200000e0000 */
[----:B-1----:R-:W-:Y:S01]  /*4530*/  @!P4 IMAD.MOV.U32 R0, RZ, RZ, 0x2000 ;  /* 0x00002000ff00c424 */ /* 0x002fe200078e00ff */
[----:B------:R-:W-:Y:S01]  /*4540*/  UMOV UR35, UR43 ;  /* 0x0000002b00237c82 */ /* 0x000fe20008000000 */
[----:B------:R-:W-:Y:S02]  /*4550*/  UPRMT UR15, UR37, 0x654, UR33 ;  /* 0x00000654250f7896 */ /* 0x000fe40008000021 */
[----:B------:R-:W-:Y:S02]  /*4560*/  @!UP1 UIADD3 UR34, UPT, UPT, UR42, 0x20, URZ ;  /* 0x000000202a229890 */ /* 0x000fe4000fffe0ff */
[----:B------:R-:W-:Y:S01]  /*4570*/  @!UP1 UIADD3 UR32, UPT, UPT, UR7, 0x2400, URZ ;  /* 0x0000240007209890 */ /* 0x000fe2000fffe0ff */
[----:B------:R-:W-:Y:S03]  /*4580*/  VOTEU.ALL UP1, P4 ;  /* 0x0000000000ff7886 */ /* 0x000fe60002020000 */
        /* <DEDUP_REMOVED lines=13> */
.L_x_195:
[----:B------:R-:W-:Y:S01]  /*4660*/  @!P4 R2UR UR9, R8 ;  /* 0x000000000809c2ca */ /* 0x000fe200000e0000 */
[----:B------:R-:W-:Y:S01]  /*4670*/  VOTEU.ALL UP1, P4 ;  /* 0x0000000000ff7886 */ /* 0x000fe20002020000 */
[----:B------:R-:W-:Y:S01]  /*4680*/  @!P4 R2UR UR8, R2 ;  /* 0x000000000208c2ca */ /* 0x000fe200000e0000 */
[----:B-1----:R-:W-:Y:S01]  /*4690*/  @!P4 IMAD.MOV.U32 R0, RZ, RZ, 0x2000 ;  /* 0x00002000ff00c424 */ /* 0x002fe200078e00ff */
[----:B------:R-:W-:Y:S01]  /*46a0*/  UMOV UR27, UR43 ;  /* 0x0000002b001b7c82 */ /* 0x000fe20008000000 */
[----:B------:R-:W-:Y:S01]  /*46b0*/  UMOV UR28, UR36 ;  /* 0x00000024001c7c82 */ /* 0x000fe20008000000 */
[----:B------:R-:W-:Y:S02]  /*46c0*/  @!UP1 UIADD3 UR26, UPT, UPT, UR42, 0x40, URZ ;  /* 0x000000402a1a9890 */ /* 0x000fe4000fffe0ff */
[----:B------:R-:W-:Y:S01]  /*46d0*/  @!UP1 UIADD3 UR24, UPT, UPT, UR7, 0x4400, URZ ;  /* 0x0000440007189890 */ /* 0x000fe2000fffe0ff */
[----:B------:R-:W-:Y:S01]  /*46e0*/  VOTEU.ALL UP1, P4 ;  /* 0x0000000000ff7886 */ /* 0x000fe20002020000 */
[----:B------:R-:W-:Y:S03]  /*46f0*/  UPRMT UR14, UR37, 0x654, UR25 ;  /* 0x00000654250e7896 */ /* 0x000fe60008000019 */
        /* <DEDUP_REMOVED lines=13> */
.L_x_197:
[----:B------:R-:W-:Y:S01]  /*47d0*/  @!P4 R2UR UR9, R8 ;  /* 0x000000000809c2ca */ /* 0x000fe200000e0000 */
[----:B------:R-:W-:Y:S01]  /*47e0*/  VOTEU.ALL UP1, P4 ;  /* 0x0000000000ff7886 */ /* 0x000fe20002020000 */
[----:B------:R-:W-:Y:S01]  /*47f0*/  @!P4 R2UR UR8, R2 ;  /* 0x000000000208c2ca */ /* 0x000fe200000e0000 */
[----:B-1----:R-:W-:Y:S01]  /*4800*/  @!P4 IMAD.MOV.U32 R0, RZ, RZ, 0x2000 ;  /* 0x00002000ff00c424 */ /* 0x002fe200078e00ff */
[----:B------:R-:W-:Y:S01]  /*4810*/  UMOV UR19, UR43 ;  /* 0x0000002b00137c82 */ /* 0x000fe20008000000 */
[----:B------:R-:W-:Y:S01]  /*4820*/  UMOV UR20, UR36 ;  /* 0x0000002400147c82 */ /* 0x000fe20008000000 */
[----:B------:R-:W-:Y:S01]  /*4830*/  @!UP1 UIADD3 UR18, UPT, UPT, UR42, 0x60, URZ ;  /* 0x000000602a129890 */ /* 0x000fe2000fffe0ff */
[----:B------:R-:W-:Y:S01]  /*4840*/  SHF.L.U32 R14, RZ, 0x1f, RZ ;  /* 0x0000001fff0e7819 */ /* 0x000fe200000006ff */
        /* <DEDUP_REMOVED lines=16> */
.L_x_199:
[----:B------:R-:W-:Y:S01]  /*4950*/  @!P4 R2UR UR9, R8 ;  /* 0x000000000809c2ca */ /* 0x000fe200000e0000 */
[----:B------:R-:W-:Y:S01]  /*4960*/  VOTEU.ALL UP1, P4 ;  /* 0x0000000000ff7886 */ /* 0x000fe20002020000 */
[----:B------:R-:W-:Y:S01]  /*4970*/  @!P4 R2UR UR8, R2 ;  /* 0x000000000208c2ca */ /* 0x000fe200000e0000 */
[----:B-1----:R-:W-:Y:S01]  /*4980*/  @!P4 IMAD.MOV.U32 R0, RZ, RZ, 0x2000 ;  /* 0x00002000ff00c424 */ /* 0x002fe200078e00ff */
[----:B------:R-:W-:Y:S01]  /*4990*/  UMOV UR18, 0x0 ;  /* 0x0000000000127882 */ /* 0x000fe20000000000 */
[----:B------:R-:W-:Y:S01]  /*49a0*/  UMOV UR19, 0x10000000 ;  /* 0x1000000000137882 */ /* 0x000fe20000000000 */
[----:B------:R-:W-:Y:S01]  /*49b0*/  @!UP1 UIADD3 UR10, UPT, UPT, UR42, 0x80, URZ ;  /* 0x000000802a0a9890 */ /* 0x000fe2000fffe0ff */
[----:B------:R-:W-:Y:S01]  /*49c0*/  UMOV UR11, UR43 ;  /* 0x0000002b000b7c82 */ /* 0x000fe20008000000 */
[----:B------:R-:W-:Y:S05]  /*49d0*/  UMOV UR12, UR36 ;  /* 0x00000024000c7c82 */ /* 0x000fea0008000000 */
[----:B------:R-:W-:Y:S01]  /*49e0*/  IMAD.U32 R8, RZ, RZ, UR9 ;  /* 0x00000009ff087e24 */ /* 0x000fe2000f8e00ff */
[----:B------:R-:W-:Y:S01]  /*49f0*/  UMOV UR9, UR41 ;  /* 0x0000002900097c82 */ /* 0x000fe20008000000 */
[----:B------:R-:W-:Y:S01]  /*4a00*/  IMAD.U32 R9, RZ, RZ, UR8 ;  /* 0x00000008ff097e24 */ /* 0x000fe2000f8e00ff */
[----:B------:R-:W-:Y:S02]  /*4a10*/  @!UP1 UIADD3 UR8, UPT, UPT, UR7, 0x400, URZ ;  /* 0x0000040007089890 */ /* 0x000fe4000fffe0ff */
[----:B------:R-:W-:Y:S01]  /*4a20*/  @!P4 R2UR UR22, R8 ;  /* 0x000000000816c2ca */ /* 0x000fe200000e0000 */
[----:B------:R-:W-:Y:S01]  /*4a30*/  VOTEU.ALL UP1, P4 ;  /* 0x0000000000ff7886 */ /* 0x000fe20002020000 */
        /* <DEDUP_REMOVED lines=8> */
.L_x_201:
        /* <DEDUP_REMOVED lines=23> */
.L_x_203:
[----:B------:R-:W2:Y:S01]  /*4c30*/  LDC.64 R12, c[0x0][0xb18] ;  /* 0x0002c600ff0c7b82 */ /* 0x000ea20000000a00 */
[----:B------:R-:W-:Y:S01]  /*4c40*/  @!P4 R2UR UR8, R2 ;  /* 0x000000000208c2ca */ /* 0x000fe200000e0000 */
[----:B------:R-:W-:Y:S01]  /*4c50*/  VOTEU.ALL UP1, P4 ;  /* 0x0000000000ff7886 */ /* 0x000fe20002020000 */
[----:B------:R-:W-:Y:S01]  /*4c60*/  @!P4 R2UR UR9, R8 ;  /* 0x000000000809c2ca */ /* 0x000fe200000e0000 */
[----:B-1----:R-:W-:Y:S01]  /*4c70*/  @!P4 IMAD.MOV.U32 R0, RZ, RZ, 0x2000 ;  /* 0x00002000ff00c424 */ /* 0x002fe200078e00ff */
[----:B------:R-:W-:Y:S03]  /*4c80*/  UMOV UR18, 0x0 ;  /* 0x0000000000127882 */ /* 0x000fe60000000000 */
[----:B------:R-:W1:Y:S01]  /*4c90*/  @!P1 LDC R2, c[0x0][0xb0c] ;  /* 0x0002c300ff029b82 */ /* 0x000e620000000800 */
[----:B------:R-:W-:Y:S01]  /*4ca0*/  @!UP1 UIADD3 UR10, UPT, UPT, UR42, 0xc0, URZ ;  /* 0x000000c02a0a9890 */ /* 0x000fe2000fffe0ff */
[----:B------:R-:W-:Y:S01]  /*4cb0*/  @P3 SHF.R.U32.HI R27, RZ, 0x10, R21 ;  /* 0x00000010ff1b3819 */ /* 0x000fe20000011615 */
[----:B------:R-:W-:Y:S01]  /*4cc0*/  UMOV UR19, 0x10000000 ;  /* 0x1000000000137882 */ /* 0x000fe20000000000 */
[----:B------:R-:W-:Y:S01]  /*4cd0*/  UMOV UR11, UR43 ;  /* 0x0000002b000b7c82 */ /* 0x000fe20008000000 */
[----:B------:R-:W-:Y:S01]  /*4ce0*/  UMOV UR12, UR36 ;  /* 0x00000024000c7c82 */ /* 0x000fe20008000000 */
[----:B------:R-:W-:Y:S02]  /*4cf0*/  VIADD R29, R29, 0x1 ;  /* 0x000000011d1d7836 */ /* 0x000fe40000000000 */
[----:B------:R-:W-:Y:S01]  /*4d00*/  IMAD.U32 R9, RZ, RZ, UR8 ;  /* 0x00000008ff097e24 */ /* 0x000fe2000f8e00ff */
[----:B------:R-:W-:Y:S01]  /*4d10*/  @!UP1 UIADD3 UR8, UPT, UPT, UR7, 0x4400, URZ ;  /* 0x0000440007089890 */ /* 0x000fe2000fffe0ff */
[----:B------:R-:W-:Y:S01]  /*4d20*/  IMAD.U32 R8, RZ, RZ, UR9 ;  /* 0x00000009ff087e24 */ /* 0x000fe2000f8e00ff */
[----:B------:R-:W-:Y:S01]  /*4d30*/  VOTEU.ALL UP1, P4 ;  /* 0x0000000000ff7886 */ /* 0x000fe20002020000 */
[----:B------:R-:W-:Y:S01]  /*4d40*/  UMOV UR9, UR25 ;  /* 0x0000001900097c82 */ /* 0x000fe20008000000 */
[----:B------:R-:W-:Y:S02]  /*4d50*/  @!P4 R2UR UR21, R9 ;  /* 0x000000000915c2ca */ /* 0x000fe400000e0000 */
[----:B------:R-:W-:Y:S02]  /*4d60*/  @!P4 R2UR UR20, R8 ;  /* 0x000000000814c2ca */ /* 0x000fe400000e0000 */
[----:B------:R-:W3:Y:S11]  /*4d70*/  LDC.64 R8, c[0x0][0xb10] ;  /* 0x0002c400ff087b82 */ /* 0x000ef60000000a00 */
[----:B------:R1:W-:Y:S01]  /*4d80*/  @!UP1 UTMALDG.3D [UR8], [UR20], desc[UR18] ;  /* 0x00001208140095b4 */ /* 0x0003e20008011000 */
[----:B------:R5:W-:Y:S01]  /*4d90*/  @!P4 SYNCS.ARRIVE.TRANS64.RED.A0TR RZ, [UR7+0x30], R0 ;  /* 0x00003000ffffc9a7 */ /* 0x000be20008300407 */
[C---:B---3--:R-:W-:Y:S01]  /*4da0*/  @!P1 IMAD.HI.U32 R8, R11.reuse, R8, RZ ;  /* 0x000000080b089227 */ /* 0x048fe200078e00ff */
[----:B--2---:R-:W-:Y:S02]  /*4db0*/  @!P1 ISETP.NE.AND P0, PT, R12, 0x1, PT ;  /* 0x000000010c00980c */ /* 0x004fe40003f05270 */
[----:B-1----:R-:W-:Y:S01]  /*4dc0*/  @!P1 ISETP.NE.AND P2, PT, R2, 0x1, PT ;  /* 0x000000010200980c */ /* 0x002fe20003f45270 */
[----:B------:R-:W-:Y:S01]  /*4dd0*/  SYNCS.ARRIVE.TRANS64.RED.A1T0 RZ, [UR14], RZ ;  /* 0x000000ffffff79a7 */ /* 0x000fe2000810040e */
[C---:B------:R-:W-:Y:S01]  /*4de0*/  @!P1 IMAD.HI.U32 R13, R10.reuse, R13, RZ ;  /* 0x0000000d0a0d9227 */ /* 0x040fe200078e00ff */
[----:B------:R-:W-:Y:S04]  /*4df0*/  @!P1 SHF.R.U32.HI R8, RZ, R9, R8 ;  /* 0x00000009ff089219 */ /* 0x000fe80000011608 */
[----:B------:R-:W-:Y:S01]  /*4e00*/  @!P1 SEL R8, R11, R8, !P2 ;  /* 0x000000080b089207 */ /* 0x000fe20005000000 */
[----:B------:R-:W1:Y:S01]  /*4e10*/  SYNCS.PHASECHK.TRANS64.TRYWAIT P5, [UR7+0x58], R14 ;  /* 0x0000580eff0075a7 */ /* 0x000e6200080a1107 */
[----:B-----5:R-:W2:Y:S02]  /*4e20*/  @!P1 LDC R0, c[0x0][0xb20] ;  /* 0x0002c800ff009b82 */ /* 0x020ea40000000800 */
[----:B--2---:R-:W-:Y:S04]  /*4e30*/  @!P1 SHF.R.U32.HI R0, RZ, R0, R13 ;  /* 0x00000000ff009219 */ /* 0x004fe8000001160d */
[----:B------:R-:W-:Y:S05]  /*4e40*/  @!P1 SEL R9, R10, R0, !P0 ;  /* 0x000000000a099207 */ /* 0x000fea0004000000 */
[----:B------:R-:W-:Y:S02]  /*4e50*/  @!P1 IMAD.IADD R0, R9, 0x1, -R8 ;  /* 0x0000000109009824 */ /* 0x000fe400078e0a08 */
[----:B------:R-:W-:Y:S02]  /*4e60*/  @!P1 IMAD.IADD R8, R8, 0x1, -R9 ;  /* 0x0000000108089824 */ /* 0x000fe400078e0a09 */
[----:B------:R-:W-:Y:S02]  /*4e70*/  @!P1 IMAD R11, R0, R2, R11 ;  /* 0x00000002000b9224 */ /* 0x000fe400078e020b */
[----:B------:R-:W-:Y:S01]  /*4e80*/  @!P1 IMAD R10, R8, R12, R10 ;  /* 0x0000000c080a9224 */ /* 0x000fe200078e020a */
[----:B-1----:R-:W-:Y:S06]  /*4e90*/  @!P5 BRA `(.L_x_79) ;  /* 0x0000006800c0d947 */ /* 0x002fec0003800000 */
.L_x_205:
[----:B------:R-:W-:Y:S01]  /*4ea0*/  @!P4 IADD3 R2, P0, PT, R30, 0x580, RZ ;  /* 0x000005801e02c810 */ /* 0x000fe20007f1e0ff */
[----:B------:R-:W-:Y:S01]  /*4eb0*/  VOTEU.ALL UP1, P4 ;  /* 0x0000000000ff7886 */ /* 0x000fe20002020000 */
[----:B------:R-:W-:Y:S01]  /*4ec0*/  UMOV UR18, 0x0 ;  /* 0x0000000000127882 */ /* 0x000fe20000000000 */
[----:B------:R-:W-:Y:S01]  /*4ed0*/  UMOV UR19, 0x10000000 ;  /* 0x1000000000137882 */ /* 0x000fe20000000000 */
[----:B------:R-:W-:Y:S01]  /*4ee0*/  @!P4 R2UR UR9, R2 ;  /* 0x000000000209c2ca */ /* 0x000fe200000e0000 */
[----:B-1----:R-:W-:Y:S01]  /*4ef0*/  @!P4 IMAD.X R0, RZ, RZ, R31, P0 ;  /* 0x000000ffff00c224 */ /* 0x002fe200000e061f */
[----:B------:R-:W-:Y:S01]  /*4f00*/  @!UP1 UIADD3 UR10, UPT, UPT, UR42, 0xe0, URZ ;  /* 0x000000e02a0a9890 */ /* 0x000fe2000fffe0ff */
[----:B------:R-:W-:Y:S01]  /*4f10*/  ISETP.NE.AND P0, PT, R29, 0x2, PT ;  /* 0x000000021d00780c */ /* 0x000fe20003f05270 */
[----:B------:R-:W-:Y:S01]  /*4f20*/  UMOV UR11, UR43 ;  /* 0x0000002b000b7c82 */ /* 0x000fe20008000000 */
[----:B------:R-:W-:Y:S01]  /*4f30*/  UMOV UR12, UR36 ;  /* 0x00000024000c7c82 */ /* 0x000fe20008000000 */
[----:B------:R-:W-:Y:S01]  /*4f40*/  @!P4 R2UR UR8, R0 ;  /* 0x000000000008c2ca */ /* 0x000fe200000e0000 */
[----:B------:R-:W-:Y:S01]  /*4f50*/  IMAD.IADD R14, R10, 0x1, R62 ;  /* 0x000000010a0e7824 */ /* 0x000fe200078e023e */
[----:B------:R-:W-:Y:S01]  /*4f60*/  @P3 R2UR UR36, R27 ;  /* 0x000000001b2432ca */ /* 0x000fe200000e0000 */
[----:B------:R-:W-:Y:S01]  /*4f70*/  IMAD.IADD R15, R11, 0x1, R63 ;  /* 0x000000010b0f7824 */ /* 0x000fe200078e023f */
[----:B------:R-:W-:Y:S02]  /*4f80*/  SEL R0, RZ, 0x1, P0 ;  /* 0x00000001ff007807 */ /* 0x000fe40000000000 */
[----:B------:R-:W-:Y:S01]  /*4f90*/  SEL R29, R29, RZ, P0 ;  /* 0x000000ff1d1d7207 */ /* 0x000fe20000000000 */
[----:B------:R-:W-:Y:S01]  /*4fa0*/  IMAD.U32 R8, RZ, RZ, UR9 ;  /* 0x00000009ff087e24 */ /* 0x000fe2000f8e00ff */
[----:B------:R-:W-:Y:S01]  /*4fb0*/  UMOV UR9, UR17 ;  /* 0x0000001100097c82 */ /* 0x000fe20008000000 */
[----:B------:R-:W-:Y:S03]  /*4fc0*/  LOP3.LUT R28, R28, R0, RZ, 0x3c, !PT ;  /* 0x000000001c1c7212 */ /* 0x000fe600078e3cff */
[----:B------:R-:W-:Y:S01]  /*4fd0*/  @!P4 R2UR UR14, R8 ;  /* 0x00000000080ec2ca */ /* 0x000fe200000e0000 */
[----:B------:R-:W-:Y:S01]  /*4fe0*/  IMAD.U32 R9, RZ, RZ, UR8 ;  /* 0x00000008ff097e24 */ /* 0x000fe2000f8e00ff */
[----:B------:R-:W-:Y:S01]  /*4ff0*/  @!UP1 UIADD3 UR8, UPT, UPT, UR7, 0x6400, URZ ;  /* 0x0000640007089890 */ /* 0x000fe2000fffe0ff */
[----:B------:R-:W-:Y:S03]  /*5000*/  VOTEU.ALL UP1, P4 ;  /* 0x0000000000ff7886 */ /* 0x000fe60002020000 */
[----:B------:R-:W-:Y:S11]  /*5010*/  @!P4 R2UR UR15, R9 ;  /* 0x00000000090fc2ca */ /* 0x000ff600000e0000 */
[----:B------:R-:W-:Y:S02]  /*5020*/  @!UPT UIADD3 URZ, UPT, UPT, URZ, URZ, URZ ;  /* 0x000000fffffff290 */ /* 0x000fe4000fffe0ff */
[----:B------:R2:W-:Y:S01]  /*5030*/  @!UP1 UTMALDG.3D [UR8], [UR14], desc[UR18] ;  /* 0x000012080e0095b4 */ /* 0x0005e20008011000 */
[----:B------:R2:W-:Y:S01]  /*5040*/  @!P4 SYNCS.ARRIVE.TRANS64.RED.A0TR RZ, [UR7+0x38], R25 ;  /* 0x00003819ffffc9a7 */ /* 0x0005e20008300407 */
[----:B------:R-:W-:Y:S01]  /*5050*/  UPLOP3.LUT UP1, UPT, UPT, UPT, UPT, 0x80, 0x8 ;  /* 0x000000000008789c */ /* 0x000fe20003f2f070 */
[----:B------:R-:W-:Y:S01]  /*5060*/  SYNCS.ARRIVE.TRANS64.RED.A1T0 RZ, [UR13], RZ ;  /* 0x000000ffffff79a7 */ /* 0x000fe2000810040d */
[----:B------:R-:W-:Y:S09]  /*5070*/  @P3 BRA `(.L_x_80) ;  /* 0xffffffec002c3947 */ /* 0x000ff2000383ffff */
[----:B------:R-:W1:Y:S02]  /*5080*/  SYNCS.PHASECHK.TRANS64.TRYWAIT P0, [UR7+0x40], R32 ;  /* 0x00004020ff0075a7 */ /* 0x000e640008001107 */
[----:B-1----:R-:W-:Y:S05]  /*5090*/  @!P0 BRA `(.L_x_81) ;  /* 0x0000006800588947 */ /* 0x002fea0003800000 */
.L_x_207:
[----:B------:R-:W3:Y:S02]  /*50a0*/  SYNCS.PHASECHK.TRANS64.TRYWAIT P0, [UR7+0x48], R32 ;  /* 0x00004820ff0075a7 */ /* 0x000ee40008001107 */
[----:B---3--:R-:W-:Y:S05]  /*50b0*/  @!P0 BRA `(.L_x_82) ;  /* 0x0000006800688947 */ /* 0x008fea0003800000 */
.L_x_209:
[----:B------:R-:W3:Y:S01]  /*50c0*/  SYNCS.PHASECHK.TRANS64.TRYWAIT P0, [UR7+0x50], R32 ;  /* 0x00005020ff0075a7 */ /* 0x000ee20008001107 */
[----:B-1----:R-:W-:Y:S01]  /*50d0*/  HFMA2 R0, -RZ, RZ, 0, 5.9604644775390625e-08 ;  /* 0x00000001ff007431 */ /* 0x002fe200000001ff */
[----:B---3--:R-:W-:Y:S06]  /*50e0*/  @!P0 BRA `(.L_x_83) ;  /* 0x0000006800748947 */ /* 0x008fec0003800000 */
.L_x_211:
[----:B-1----:R-:W-:Y:S02]  /*50f0*/  MOV R2, UR7 ;  /* 0x0000000700027c02 */ /* 0x002fe40008000f00 */
[----:B------:R-:W-:-:S07]  /*5100*/  SHF.L.U32 R0, R0, 0x1f, RZ ;  /* 0x0000001f00007819 */ /* 0x000fce00000006ff */
.L_x_84:
[----:B-1----:R1:W3:Y:S02]  /*5110*/  SYNCS.PHASECHK.TRANS64.TRYWAIT P0, [R2+URZ+0x58], R0 ;  /* 0x00005800020075a7 */ /* 0x0022e400080011ff */
[----:B---3--:R-:W-:Y:S05]  /*5120*/  @!P0 NANOSLEEP.SYNCS 0x989680 ;  /* 0x009896800000895d */ /* 0x008fea0003900000 */
[----:B------:R-:W3:Y:S02]  /*5130*/  @!P0 SYNCS.PHASECHK.TRANS64 P0, [R2+URZ+0x58], R0 ;  /* 0x00005800020085a7 */ /* 0x000ee400080010ff */
[----:B--23--:R-:W-:Y:S05]  /*5140*/  @P0 EXIT ;  /* 0x000000000000094d */ /* 0x00cfea0003800000 */
[----:B------:R-:W-:Y:S05]  /*5150*/  BRA `(.L_x_84) ;  /* 0xfffffffc00ec7947 */ /* 0x000fea000383ffff */
.L_x_65:
[----:B------:R-:W-:-:S06]  /*5160*/  UISETP.GE.AND UP1, UPT, UR8, 0x4, UPT ;  /* 0x000000040800788c */ /* 0x000fcc000bf26270 */
[----:B------:R-:W-:-:S13]  /*5170*/  PLOP3.LUT P0, PT, PT, PT, UP1, 0x80, 0x8 ;  /* 0x000000000008781c */ /* 0x000fda0003f0f018 */
[----:B------:R-:W-:Y:S05]  /*5180*/  @!P0 EXIT ;  /* 0x000000000000894d */ /* 0x000fea0003800000 */
[----:B------:R-:W-:Y:S01]  /*5190*/  BAR.SYNC.DEFER_BLOCKING 0x6, 0xa0 ;  /* 0x0182800000007b1d */ /* 0x000fe20000010000 */
[C---:B------:R-:W-:Y:S01]  /*51a0*/  IMAD.SHL.U32 R4, R76.reuse, 0x20, RZ ;  /* 0x000000204c047824 */ /* 0x040fe200078e00ff */
[C---:B------:R-:W-:Y:S01]  /*51b0*/  R2P PR, R76.reuse, 0x6 ;  /* 0x000000064c007804 */ /* 0x040fe20000000000 */
[C---:B------:R-:W-:Y:S01]  /*51c0*/  IMAD.SHL.U32 R68, R76.reuse, 0x4, RZ ;  /* 0x000000044c447824 */ /* 0x040fe200078e00ff */
[----:B------:R-:W-:Y:S01]  /*51d0*/  CS2R R72, SRZ ;  /* 0x0000000000487805 */ /* 0x000fe2000001ff00 */
[----:B------:R-:W-:Y:S01]  /*51e0*/  IMAD.U32 R32, R76, 0x10000, RZ ;  /* 0x000100004c207824 */ /* 0x000fe200078e00ff */
[----:B------:R-:W-:Y:S02]  /*51f0*/  UMOV UR48, 0x400 ;  /* 0x0000040000307882 */ /* 0x000fe40000000000 */
[----:B------:R-:W1:Y:S01]  /*5200*/  LDC R67, c[0x0][0x370] ;  /* 0x0000dc00ff437b82 */ /* 0x000e620000000800 */
[----:B------:R-:W-:Y:S01]  /*5210*/  ULEA UR48, UR37, UR48, 0x18 ;  /* 0x0000003025307291 */ /* 0x000fe2000f8ec0ff */
[----:B------:R-:W-:Y:S01]  /*5220*/  LOP3.LUT R3, R4, 0xe0, RZ, 0xc0, !PT ;  /* 0x000000e004037812 */ /* 0x000fe200078ec0ff */
[----:B------:R-:W-:Y:S01]  /*5230*/  IMAD.SHL.U32 R2, R76, 0x10, RZ ;  /* 0x000000104c027824 */ /* 0x000fe200078e00ff */
[----:B------:R-:W-:Y:S01]  /*5240*/  LOP3.LUT R4, R4, 0x100, RZ, 0xc0, !PT ;  /* 0x0000010004047812 */ /* 0x000fe200078ec0ff */
[----:B------:R-:W-:Y:S01]  /*5250*/  UIADD3 UR4, UPT, UPT, UR48, 0x400, URZ ;  /* 0x0000040030047890 */ /* 0x000fe2000fffe0ff */
[----:B------:R-:W-:Y:S01]  /*5260*/  LOP3.LUT R68, R3, 0x1c, R68, 0xf8, !PT ;  /* 0x0000001c03447812 */ /* 0x000fe200078ef844 */
[----:B------:R-:W-:Y:S01]  /*5270*/  IMAD.MOV.U32 R75, RZ, RZ, 0x10 ;  /* 0x00000010ff4b7424 */ /* 0x000fe200078e00ff */
[----:B------:R-:W2:Y:S01]  /*5280*/  LDC R28, c[0x0][0xb0c] ;  /* 0x0002c300ff1c7b82 */ /* 0x000ea20000000800 */
[----:B------:R-:W-:Y:S01]  /*5290*/  SHF.R.U32.HI R3, RZ, 0x2, R76 ;  /* 0x00000002ff037819 */ /* 0x000fe2000001164c */
[----:B------:R-:W-:Y:S01]  /*52a0*/  IMAD.MOV.U32 R74, RZ, RZ, 0x20 ;  /* 0x00000020ff4a7424 */ /* 0x000fe200078e00ff */
[----:B------:R-:W-:Y:S01]  /*52b0*/  LOP3.LUT R32, R32, 0x600000, RZ, 0xc0, !PT ;  /* 0x0060000020207812 */ /* 0x000fe200078ec0ff */
[----:B------:R-:W-:Y:S01]  /*52c0*/  IMAD.MOV.U32 R31, RZ, RZ, RZ ;  /* 0x000000ffff1f7224 */ /* 0x000fe200078e00ff */
[----:B------:R-:W-:Y:S01]  /*52d0*/  LOP3.LUT R2, R4, 0x600, R2, 0xf8, !PT ;  /* 0x0000060004027812 */ /* 0x000fe200078ef802 */
[----:B------:R-:W-:Y:S01]  /*52e0*/  IMAD.MOV.U32 R79, RZ, RZ, RZ ;  /* 0x000000ffff4f7224 */ /* 0x000fe200078e00ff */
[----:B------:R-:W-:Y:S01]  /*52f0*/  LOP3.LUT R68, R68, 0x4, R3, 0x78, !PT ;  /* 0x0000000444447812 */ /* 0x000fe200078e7803 */
[----:B------:R-:W4:Y:S01]  /*5300*/  LDC R65, c[0x0][0xb20] ;  /* 0x0002c800ff417b82 */ /* 0x000f220000000800 */
[----:B------:R-:W3:Y:S01]  /*5310*/  LDS R0, [UR48+0x120] ;  /* 0x00012030ff007984 */ /* 0x000ee20008000800 */
[----:B------:R-:W-:Y:S01]  /*5320*/  LOP3.LUT R76, R76, 0x60, RZ, 0xc0, !PT ;  /* 0x000000604c4c7812 */ /* 0x000fe200078ec0ff */
[----:B------:R-:W-:Y:S01]  /*5330*/  IMAD.U32 R70, RZ, RZ, UR4 ;  /* 0x00000004ff467e24 */ /* 0x000fe2000f8e00ff */
[----:B------:R-:W-:Y:S01]  /*5340*/  LOP3.LUT R68, R2, R68, RZ, 0xfc, !PT ;  /* 0x0000004402447212 */ /* 0x000fe200078efcff */
[----:B------:R-:W1:Y:S01]  /*5350*/  LDCU.64 UR52, c[0x0][0x348] ;  /* 0x00006900ff3477ac */ /* 0x000e620008000a00 */
[----:B------:R-:W-:-:S02]  /*5360*/  SEL R75, R75, 0xfffffff0, !P2 ;  /* 0xfffffff04b4b7807 */ /* 0x000fc40005000000 */
[----:B------:R-:W1:Y:S01]  /*5370*/  LDC R27, c[0x0][0xb30] ;  /* 0x0002cc00ff1b7b82 */ /* 0x000e620000000800 */
[----:B------:R-:W-:Y:S01]  /*5380*/  SEL R74, R74, 0xffffffe0, !P1 ;  /* 0xffffffe04a4a7807 */ /* 0x000fe20004800000 */
[----:B------:R-:W1:Y:S01]  /*5390*/  LDCU.64 UR38, c[0x0][0x888] ;  /* 0x00011100ff2677ac */ /* 0x000e620008000a00 */
[----:B------:R-:W1:Y:S05]  /*53a0*/  LDCU.64 UR44, c[0x0][0x890] ;  /* 0x00011200ff2c77ac */ /* 0x000e6a0008000a00 */
[----:B------:R-:W1:Y:S01]  /*53b0*/  LDC.64 R60, c[0x0][0xb10] ;  /* 0x0002c400ff3c7b82 */ /* 0x000e620000000a00 */
[----:B------:R-:W-:Y:S01]  /*53c0*/  UMOV UR49, URZ ;  /* 0x000000ff00317c82 */ /* 0x000fe20008000000 */
[----:B------:R-:W-:-:S06]  /*53d0*/  UMOV UR51, URZ ;  /* 0x000000ff00337c82 */ /* 0x000fcc0008000000 */
[----:B------:R-:W1:Y:S08]  /*53e0*/  LDC.64 R24, c[0x0][0xb18] ;  /* 0x0002c600ff187b82 */ /* 0x000e700000000a00 */
[----:B------:R-:W1:Y:S08]  /*53f0*/  LDC.64 R22, c[0x0][0xb28] ;  /* 0x0002ca00ff167b82 */ /* 0x000e700000000a00 */
[----:B------:R-:W1:Y:S01]  /*5400*/  LDC.64 R58, c[0x0][0x8b0] ;  /* 0x00022c00ff3a7b82 */ /* 0x000e620000000a00 */
[----:B---3--:R-:W-:-:S07]  /*5410*/  IMAD.IADD R32, R0, 0x1, R32 ;  /* 0x0000000100207824 */ /* 0x008fce00078e0220 */
[----:B------:R-:W3:Y:S08]  /*5420*/  LDC.64 R56, c[0x0][0x8a8] ;  /* 0x00022a00ff387b82 */ /* 0x000ef00000000a00 */
[----:B--2-4-:R-:W1:Y:S02]  /*5430*/  LDC R66, c[0x0][0x374] ;  /* 0x0000dd00ff427b82 */ /* 0x014e640000000800 */
.L_x_160:
[C---:B------:R-:W-:Y:S02]  /*5440*/  LEA R0, R79.reuse, UR48, 0x3 ;  /* 0x000000304f007c11 */ /* 0x040fe4000f8e18ff */
[----:B------:R-:W-:Y:S02]  /*5450*/  SHF.L.U32 R2, R72, 0x1f, RZ ;  /* 0x0000001f48027819 */ /* 0x000fe400000006ff */
[----:B------:R-:W-:Y:S02]  /*5460*/  LEA R16, R79, UR48, 0x4 ;  /* 0x000000304f107c11 */ /* 0x000fe4000f8e20ff */
[----:B------:R-:W2:Y:S02]  /*5470*/  SYNCS.PHASECHK.TRANS64.TRYWAIT P0, [R0+URZ+0x70], R2 ;  /* 0x00007002000075a7 */ /* 0x000ea400080011ff */
[----:B--2---:R-:W-:Y:S05]  /*5480*/  @!P0 BRA `(.L_x_85) ;  /* 0x0000006400a48947 */ /* 0x004fea0003800000 */
.L_x_212:
[----:B------:R-:W4:Y:S01]  /*5490*/  LDC.64 R10, c[0x0][0xb10] ;  /* 0x0002c400ff0a7b82 */ /* 0x000f220000000a00 */
[----:B------:R-:W3:Y:S01]  /*54a0*/  LDS.128 R16, [R16+0x100] ;  /* 0x0001000010107984 */ /* 0x000ee20000000c00 */
[----:B-1----:R-:W-:Y:S01]  /*54b0*/  ISETP.NE.AND P1, PT, R27, 0x1, PT ;  /* 0x000000011b00780c */ /* 0x002fe20003f25270 */
[----:B--2---:R-:W-:Y:S01]  /*54c0*/  VIADD R0, R0, 0x80 ;  /* 0x0000008000007836 */ /* 0x004fe20000000000 */
[----:B------:R-:W-:Y:S04]  /*54d0*/  ISETP.GE.AND P0, PT, R26, 0x1, PT ;  /* 0x000000011a00780c */ /* 0x000fe80003f06270 */
[----:B------:R-:W1:Y:S01]  /*54e0*/  LDC.64 R8, c[0x0][0xb18] ;  /* 0x0002c600ff087b82 */ /* 0x000e620000000a00 */
[----:B------:R-:W-:Y:S01]  /*54f0*/  PRMT R0, RZ, 0x654, R0 ;  /* 0x00000654ff007816 */ /* 0x000fe20000000000 */
[----:B------:R-:W-:Y:S01]  /*5500*/  @!PT LDS RZ, [RZ] ;  /* 0x00000000fffff984 */ /* 0x000fe20000000800 */
[----:B------:R-:W-:Y:S01]  /*5510*/  @!PT LDS RZ, [RZ] ;  /* 0x00000000fffff984 */ /* 0x000fe20000000800 */
[----:B------:R-:W-:Y:S01]  /*5520*/  @!PT LDS RZ, [RZ] ;  /* 0x00000000fffff984 */ /* 0x000fe20000000800 */
[----:B------:R-:W-:Y:S01]  /*5530*/  @!PT LDS RZ, [RZ] ;  /* 0x00000000fffff984 */ /* 0x000fe20000000800 */
[----:B------:R2:W-:Y:S06]  /*5540*/  MEMBAR.ALL.CTA ;  /* 0x0000000000007992 */ /* 0x0005ec0000008000 */
[----:B--2---:R-:W2:Y:S01]  /*5550*/  FENCE.VIEW.ASYNC.S ;  /* 0x00000000000073c6 */ /* 0x004ea20000000000 */
[----:B------:R-:W1:Y:S08]  /*5560*/  @!P1 LDC R12, c[0x0][0xb20] ;  /* 0x0002c800ff0c9b82 */ /* 0x000e700000000800 */
[----:B------:R-:W1:Y:S01]  /*5570*/  @!P1 LDC R7, c[0x0][0xb0c] ;  /* 0x0002c300ff079b82 */ /* 0x000e620000000800 */
[----:B--2---:R2:W-:Y:S01]  /*5580*/  SYNCS.ARRIVE.TRANS64.RED.A1T0 RZ, [R0+URZ], RZ ;  /* 0x000000ff00ff79a7 */ /* 0x0045e200081004ff */
[----:B---3--:R-:W-:Y:S04]  /*5590*/  LOP3.LUT P4, RZ, R18, 0x1, RZ, 0xc0, !PT ;  /* 0x0000000112ff7812 */ /* 0x008fe8000788c0ff */
[----:B------:R-:W-:Y:S09]  /*55a0*/  P2R R77, PR, RZ, 0x10 ;  /* 0x00000010ff4d7803 */ /* 0x000ff20000000000 */
[----:B------:R-:W-:Y:S02]  /*55b0*/  @P4 MOV R30, R16 ;  /* 0x00000010001e4202 */ /* 0x000fe40000000f00 */
[----:B------:R-:W-:Y:S01]  /*55c0*/  @P4 LOP3.LUT R29, R17, 0xffff, RZ, 0xc0, !PT ;  /* 0x0000ffff111d4812 */ /* 0x000fe200078ec0ff */
[----:B--2-4-:R-:W-:Y:S06]  /*55d0*/  @!P0 BRA `(.L_x_86) ;  /* 0x0000000000a48947 */ /* 0x014fec0003800000 */
[----:B------:R-:W-:Y:S01]  /*55e0*/  IMAD.HI.U32 R0, R66, R25, RZ ;  /* 0x0000001942007227 */ /* 0x000fe200078e00ff */
[----:B------:R-:W-:Y:S02]  /*55f0*/  ISETP.NE.AND P0, PT, R24, 0x1, PT ;  /* 0x000000011800780c */ /* 0x000fe40003f05270 */
[----:B------:R-:W-:Y:S01]  /*5600*/  ISETP.NE.AND P2, PT, R26, 0x1, PT ;  /* 0x000000011a00780c */ /* 0x000fe20003f45270 */
[----:B------:R-:W-:Y:S01]  /*5610*/  IMAD.HI.U32 R4, R67, R60, RZ ;  /* 0x0000003c43047227 */ /* 0x000fe200078e00ff */
[----:B------:R-:W-:Y:S02]  /*5620*/  SHF.R.U32.HI R0, RZ, R65, R0 ;  /* 0x00000041ff007219 */ /* 0x000fe40000011600 */
[----:B------:R-:W-:Y:S01]  /*5630*/  ISETP.NE.AND P3, PT, R28, 0x1, PT ;  /* 0x000000011c00780c */ /* 0x000fe20003f65270 */
[----:B------:R-:W-:Y:S01]  /*5640*/  IMAD.HI.U32 R6, R29, R25, RZ ;  /* 0x000000191d067227 */ /* 0x000fe200078e00ff */
[-C--:B------:R-:W-:Y:S02]  /*5650*/  SHF.R.U32.HI R4, RZ, R61.reuse, R4 ;  /* 0x0000003dff047219 */ /* 0x080fe40000011604 */
[----:B------:R-:W-:Y:S01]  /*5660*/  SEL R0, R66, R0, !P0 ;  /* 0x0000000042007207 */ /* 0x000fe20004000000 */
[----:B------:R-:W-:Y:S01]  /*5670*/  IMAD.HI.U32 R5, R30, R60, RZ ;  /* 0x0000003c1e057227 */ /* 0x000fe200078e00ff */
[----:B------:R-:W-:Y:S03]  /*5680*/  SEL R4, R67, R4, !P3 ;  /* 0x0000000443047207 */ /* 0x000fe60005800000 */
[-C--:B------:R-:W-:Y:S01]  /*5690*/  IMAD.HI.U32 R3, R0, R22.reuse, RZ ;  /* 0x0000001600037227 */ /* 0x080fe200078e00ff */
[----:B------:R-:W-:Y:S03]  /*56a0*/  SHF.R.U32.HI R5, RZ, R61, R5 ;  /* 0x0000003dff057219 */ /* 0x000fe60000011605 */
[----:B------:R-:W-:Y:S01]  /*56b0*/  IMAD.HI.U32 R2, R4, R22, RZ ;  /* 0x0000001604027227 */ /* 0x000fe200078e00ff */
[----:B------:R-:W-:Y:S02]  /*56c0*/  @P2 SHF.R.U32.HI R0, RZ, R23, R3 ;  /* 0x00000017ff002219 */ /* 0x000fe40000011603 */
[----:B------:R-:W-:Y:S02]  /*56d0*/  SHF.R.U32.HI R3, RZ, R65, R6 ;  /* 0x00000041ff037219 */ /* 0x000fe40000011606 */
[----:B------:R-:W-:Y:S01]  /*56e0*/  @P2 SHF.R.U32.HI R4, RZ, R23, R2 ;  /* 0x00000017ff042219 */ /* 0x000fe20000011602 */
[----:B------:R-:W-:Y:S01]  /*56f0*/  IMAD R0, R26, R0, RZ ;  /* 0x000000001a007224 */ /* 0x000fe200078e02ff */
[----:B------:R-:W-:Y:S02]  /*5700*/  SEL R3, R29, R3, !P0 ;  /* 0x000000031d037207 */ /* 0x000fe40004000000 */
[----:B------:R-:W-:Y:S01]  /*5710*/  SEL R2, R30, R5, !P3 ;  /* 0x000000051e027207 */ /* 0x000fe20005800000 */
[----:B------:R-:W-:Y:S01]  /*5720*/  IMAD R5, R26, R4, RZ ;  /* 0x000000041a057224 */ /* 0x000fe200078e02ff */
[C---:B------:R-:W-:Y:S01]  /*5730*/  ISETP.GE.AND P0, PT, R3.reuse, R0, PT ;  /* 0x000000000300720c */ /* 0x040fe20003f06270 */
[C---:B------:R-:W-:Y:S03]  /*5740*/  IMAD.HI.U32 R0, R3.reuse, R22, RZ ;  /* 0x0000001603007227 */ /* 0x040fe600078e00ff */
[C---:B------:R-:W-:Y:S02]  /*5750*/  ISETP.GE.OR P0, PT, R2.reuse, R5, P0 ;  /* 0x000000050200720c */ /* 0x040fe40000706670 */
[----:B------:R-:W-:Y:S04]  /*5760*/  SHF.R.U32.HI R0, RZ, R23, R0 ;  /* 0x00000017ff007219 */ /* 0x000fe80000011600 */
[C---:B------:R-:W-:Y:S05]  /*5770*/  SEL R6, R3.reuse, R0, !P2 ;  /* 0x0000000003067207 */ /* 0x040fea0005000000 */
        /* <DEDUP_REMOVED lines=14> */
[----:B------:R-:W-:Y:S07]  /*5860*/  IMAD R29, R3, R24, R29 ;  /* 0x00000018031d7224 */ /* 0x000fee00078e021d */
.L_x_86:
[----:B-1----:R-:W-:Y:S01]  /*5870*/  @!P1 ISETP.NE.AND P0, PT, R8, 0x1, PT ;  /* 0x000000010800980c */ /* 0x002fe20003f05270 */
[----:B------:R-:W-:Y:S01]  /*5880*/  @!P1 IMAD.HI.U32 R2, R29, R9, RZ ;  /* 0x000000091d029227 */ /* 0x000fe200078e00ff */
[----:B------:R-:W-:Y:S01]  /*5890*/  R2UR UR42, R15 ;  /* 0x000000000f2a72ca */ /* 0x000fe200000e0000 */
[----:B------:R-:W-:Y:S01]  /*58a0*/  BSSY.RECONVERGENT B6, `(.L_x_87) ;  /* 0x0000031000067945 */ /* 0x000fe20003800200 */
[----:B------:R-:W-:Y:S01]  /*58b0*/  R2UR UR41, R14 ;  /* 0x000000000e2972ca */ /* 0x000fe200000e0000 */
[----:B------:R-:W-:Y:S01]  /*58c0*/  @!P1 IMAD.HI.U32 R0, R30, R10, RZ ;  /* 0x0000000a1e009227 */ /* 0x000fe200078e00ff */
[----:B------:R-:W-:Y:S02]  /*58d0*/  @!P1 SHF.R.U32.HI R2, RZ, R12, R2 ;  /* 0x0000000cff029219 */ /* 0x000fe40000011602 */
[----:B------:R-:W-:Y:S01]  /*58e0*/  @!P1 ISETP.NE.AND P2, PT, R7, 0x1, PT ;  /* 0x000000010700980c */ /* 0x000fe20003f45270 */
[----:B------:R-:W-:Y:S01]  /*58f0*/  VIADD R79, R79, 0x1 ;  /* 0x000000014f4f7836 */ /* 0x000fe20000000000 */
[----:B------:R-:W-:Y:S02]  /*5900*/  @!P1 SEL R2, R29, R2, !P0 ;  /* 0x000000021d029207 */ /* 0x000fe40004000000 */
[----:B------:R-:W-:Y:S02]  /*5910*/  @!P1 SHF.R.U32.HI R0, RZ, R11, R0 ;  /* 0x0000000bff009219 */ /* 0x000fe40000011600 */
[----:B------:R-:W-:Y:S01]  /*5920*/  LOP3.LUT P0, RZ, R70, 0x3f0, RZ, 0xc0, !PT ;  /* 0x000003f046ff7812 */ /* 0x000fe2000780c0ff */
[----:B------:R-:W-:Y:S01]  /*5930*/  USHF.L.U32 UR42, UR42, 0x6, URZ ;  /* 0x000000062a2a7899 */ /* 0x000fe200080006ff */
[----:B------:R-:W-:Y:S01]  /*5940*/  @!P1 SEL R3, R30, R0, !P2 ;  /* 0x000000001e039207 */ /* 0x000fe20005000000 */
[----:B------:R-:W-:Y:S01]  /*5950*/  USHF.L.U32 UR41, UR41, 0x8, URZ ;  /* 0x0000000829297899 */ /* 0x000fe200080006ff */
[----:B------:R-:W-:Y:S03]  /*5960*/  @P4 SHF.R.U32.HI R71, RZ, 0x10, R17 ;  /* 0x00000010ff474819 */ /* 0x000fe60000011611 */
[----:B------:R-:W-:Y:S02]  /*5970*/  @!P1 IMAD.IADD R0, R2, 0x1, -R3 ;  /* 0x0000000102009824 */ /* 0x000fe400078e0a03 */
[----:B------:R-:W-:Y:S02]  /*5980*/  @!P1 IMAD.IADD R2, R3, 0x1, -R2 ;  /* 0x0000000103029824 */ /* 0x000fe400078e0a02 */
[----:B------:R-:W-:Y:S02]  /*5990*/  @!P1 IMAD R30, R0, R7, R30 ;  /* 0x00000007001e9224 */ /* 0x000fe400078e021e */
[----:B------:R-:W-:Y:S01]  /*59a0*/  @!P1 IMAD R29, R2, R8, R29 ;  /* 0x00000008021d9224 */ /* 0x000fe200078e021d */
[----:B------:R-:W-:Y:S06]  /*59b0*/  @!P0 BRA `(.L_x_88) ;  /* 0x00000000007c8947 */ /* 0x000fec0003800000 */
[----:B------:R-:W1:Y:S01]  /*59c0*/  LDCU.64 UR8, c[0x4][0x80] ;  /* 0x01001000ff0877ac */ /* 0x000e620008000a00 */
[----:B------:R-:W-:Y:S01]  /*59d0*/  MOV R2, 0x0 ;  /* 0x0000000000027802 */ /* 0x000fe20000000f00 */
[----:B------:R-:W-:Y:S02]  /*59e0*/  HFMA2 R12, -RZ, RZ, 0, 5.9604644775390625e-08 ;  /* 0x00000001ff0c7431 */ /* 0x000fe400000001ff */
[----:B------:R-:W-:Y:S01]  /*59f0*/  IMAD.MOV.U32 R8, RZ, RZ, 0x70 ;  /* 0x00000070ff087424 */ /* 0x000fe200078e00ff */
[----:B------:R2:W3:Y:S01]  /*5a00*/  LDC.64 R14, c[0x4][R2] ;  /* 0x01000000020e7b82 */ /* 0x0004e20000000a00 */
[----:B------:R-:W4:Y:S01]  /*5a10*/  LDCU.64 UR6, c[0x4][0x88] ;  /* 0x01001100ff0677ac */ /* 0x000f220008000a00 */
[----:B------:R-:W-:Y:S01]  /*5a20*/  IMAD.MOV.U32 R13, RZ, RZ, RZ ;  /* 0x000000ffff0d7224 */ /* 0x000fe200078e00ff */
[----:B------:R-:W2:Y:S01]  /*5a30*/  LDCU.64 UR4, c[0x4][0x8] ;  /* 0x01000100ff0477ac */ /* 0x000ea20008000a00 */
[----:B-1----:R-:W-:Y:S01]  /*5a40*/  MOV R5, UR9 ;  /* 0x0000000900057c02 */ /* 0x002fe20008000f00 */
[----:B------:R-:W-:Y:S01]  /*5a50*/  IMAD.U32 R4, RZ, RZ, UR8 ;  /* 0x00000008ff047e24 */ /* 0x000fe2000f8e00ff */
[----:B----4-:R-:W-:Y:S01]  /*5a60*/  MOV R7, UR7 ;  /* 0x0000000700077c02 */ /* 0x010fe20008000f00 */
[----:B------:R-:W-:Y:S01]  /*5a70*/  IMAD.U32 R6, RZ, RZ, UR6 ;  /* 0x00000006ff067e24 */ /* 0x000fe2000f8e00ff */
[----:B--2---:R-:W-:Y:S01]  /*5a80*/  MOV R11, UR5 ;  /* 0x00000005000b7c02 */ /* 0x004fe20008000f00 */
[----:B------:R-:W-:Y:S02]  /*5a90*/  IMAD.U32 R10, RZ, RZ, UR4 ;  /* 0x00000004ff0a7e24 */ /* 0x000fe4000f8e00ff */
[----:B------:R-:W-:Y:S07]  /*5aa0*/  LEPC R20, `(.L_x_89) ;  /* 0x000000001014794e */ /* 0x000fee0000000000 */
[----:B---3-5:R-:W-:Y:S05]  /*5ab0*/  CALL.ABS.NOINC R14 ;  /* 0x000000000e007343 */ /* 0x028fea0003c00000 */
.L_x_89:
[----:B------:R-:W1:Y:S01]  /*5ac0*/  LDCU.64 UR8, c[0x4][0x80] ;  /* 0x01001000ff0877ac */ /* 0x000e620008000a00 */
[----:B------:R-:W2:Y:S01]  /*5ad0*/  LDC.64 R2, c[0x4][R2] ;  /* 0x0100000002027b82 */ /* 0x000ea20000000a00 */
[----:B------:R-:W-:Y:S02]  /*5ae0*/  HFMA2 R12, -RZ, RZ, 0, 5.9604644775390625e-08 ;  /* 0x00000001ff0c7431 */ /* 0x000fe400000001ff */
[----:B------:R-:W-:Y:S02]  /*5af0*/  IMAD.MOV.U32 R8, RZ, RZ, 0x70 ;  /* 0x00000070ff087424 */ /* 0x000fe400078e00ff */
[----:B------:R-:W-:Y:S01]  /*5b00*/  IMAD.MOV.U32 R13, RZ, RZ, RZ ;  /* 0x000000ffff0d7224 */ /* 0x000fe200078e00ff */
[----:B------:R-:W3:Y:S01]  /*5b10*/  LDCU.64 UR6, c[0x4][0x88] ;  /* 0x01001100ff0677ac */ /* 0x000ee20008000a00 */
[----:B------:R-:W4:Y:S01]  /*5b20*/  LDCU.64 UR4, c[0x4][0x8] ;  /* 0x01000100ff0477ac */ /* 0x000f220008000a00 */
[----:B-1----:R-:W-:Y:S02]  /*5b30*/  MOV R4, UR8 ;  /* 0x0000000800047c02 */ /* 0x002fe40008000f00 */
[----:B------:R-:W-:Y:S02]  /*5b40*/  MOV R5, UR9 ;  /* 0x0000000900057c02 */ /* 0x000fe40008000f00 */
[----:B---3--:R-:W-:Y:S01]  /*5b50*/  MOV R7, UR7 ;  /* 0x0000000700077c02 */ /* 0x008fe20008000f00 */
[----:B------:R-:W-:Y:S01]  /*5b60*/  IMAD.U32 R6, RZ, RZ, UR6 ;  /* 0x00000006ff067e24 */ /* 0x000fe2000f8e00ff */
[----:B----4-:R-:W-:Y:S01]  /*5b70*/  MOV R11, UR5 ;  /* 0x00000005000b7c02 */ /* 0x010fe20008000f00 */
[----:B------:R-:W-:Y:S02]  /*5b80*/  IMAD.U32 R10, RZ, RZ, UR4 ;  /* 0x00000004ff0a7e24 */ /* 0x000fe4000f8e00ff */
[----:B------:R-:W-:Y:S07]  /*5b90*/  LEPC R20, `(.L_x_88) ;  /* 0x000000001014794e */ /* 0x000fee0000000000 */
[----:B--2---:R-:W-:Y:S05]  /*5ba0*/  CALL.ABS.NOINC R2 ;  /* 0x0000000002007343 */ /* 0x004fea0003c00000 */
.L_x_88:
[----:B------:R-:W-:Y:S05]  /*5bb0*/  BSYNC.RECONVERGENT B6 ;  /* 0x0000000000067941 */ /* 0x000fea0003800200 */
.L_x_87:
[----:B------:R-:W-:Y:S01]  /*5bc0*/  ISETP.NE.U32.AND P4, PT, R58, RZ, PT ;  /* 0x000000ff3a00720c */ /* 0x000fe20003f85070 */
[----:B------:R-:W-:Y:S01]  /*5bd0*/  UISETP.NE.AND UP2, UPT, UR50, URZ, UPT ;  /* 0x000000ff3200728c */ /* 0x000fe2000bf45270 */
[----:B------:R-:W-:Y:S01]  /*5be0*/  ISETP.NE.U32.AND P2, PT, RZ, UR38, PT ;  /* 0x00000026ff007c0c */ /* 0x000fe2000bf45070 */
[----:B------:R-:W-:Y:S01]  /*5bf0*/  UISETP.NE.U32.AND UP1, UPT, UR44, URZ, UPT ;  /* 0x000000ff2c00728c */ /* 0x000fe2000bf25070 */
[----:B------:R-:W-:Y:S01]  /*5c00*/  ISETP.NE.AND.EX P4, PT, R59, RZ, PT, P4 ;  /* 0x000000ff3b00720c */ /* 0x000fe20003f85340 */
[----:B------:R-:W-:Y:S01]  /*5c10*/  UPLOP3.LUT UP0, UPT, UPT, UPT, UPT, 0x40, 0x4 ;  /* 0x000000000004789c */ /* 0x000fe20003f0e870 */
[----:B------:R-:W-:Y:S01]  /*5c20*/  ISETP.NE.AND.EX P2, PT, RZ, UR39, PT, P2 ;  /* 0x00000027ff007c0c */ /* 0x000fe2000bf45320 */
[----:B------:R-:W-:Y:S01]  /*5c30*/  UISETP.NE.AND.EX UP1, UPT, UR45, URZ, UPT, UP1 ;  /* 0x000000ff2d00728c */ /* 0x000fe2000bf25310 */
[----:B------:R-:W-:Y:S04]  /*5c40*/  PLOP3.LUT P1, PT, PT, PT, UP2, 0x80, 0x8 ;  /* 0x000000000008781c */ /* 0x000fe80003f2f028 */
[----:B------:R-:W-:Y:S06]  /*5c50*/  @UP2 UPLOP3.LUT UP0, UPT, UPT, UPT, UP1, 0x80, 0x8 ;  /* 0x000000000008289c */ /* 0x000fec0003f0f010 */
[----:B------:R-:W-:Y:S01]  /*5c60*/  PLOP3.LUT P0, PT, PT, PT, UP0, 0x80, 0x8 ;  /* 0x000000000008781c */ /* 0x000fe20003f0f008 */
[----:B------:R-:W-:Y:S01]  /*5c70*/  @!UPT UIADD3 URZ, UPT, UPT, URZ, URZ, URZ ;  /* 0x000000fffffff290 */ /* 0x000fe2000fffe0ff */
[----:B------:R-:W-:Y:S11]  /*5c80*/  BRA.U !UP1, `(.L_x_90) ;  /* 0x0000000109387547 */ /* 0x000ff6000b800000 */
[----:B------:R-:W-:Y:S01]  /*5c90*/  UISETP.NE.U32.AND UP0, UPT, UR38, URZ, UPT ;  /* 0x000000ff2600728c */ /* 0x000fe2000bf05070 */
[----:B------:R-:W-:Y:S02]  /*5ca0*/  HFMA2 R0, -RZ, RZ, 0, 5.9604644775390625e-08 ;  /* 0x00000001ff007431 */ /* 0x000fe400000001ff */
[----:B------:R-:W-:Y:S01]  /*5cb0*/  IMAD.MOV.U32 R64, RZ, RZ, 0x1 ;  /* 0x00000001ff407424 */ /* 0x000fe200078e00ff */
[----:B------:R-:W-:Y:S06]  /*5cc0*/  UISETP.NE.AND.EX UP0, UPT, UR39, URZ, UPT, UP0 ;  /* 0x000000ff2700728c */ /* 0x000fec000bf05300 */
[----:B------:R-:W-:Y:S05]  /*5cd0*/  PLOP3.LUT P3, PT, PT, PT, UP0, 0x80, 0x8 ;  /* 0x000000000008781c */ /* 0x000fea0003f6f008 */
[----:B------:R-:W1:Y:S01]  /*5ce0*/  @UP0 LDCU.64 UR6, c[0x0][0x888] ;  /* 0x00011100ff0607ac */ /* 0x000e620008000a00 */
[----:B------:R-:W-:Y:S07]  /*5cf0*/  @UP0 UIMAD UR4, UR36, UR44, URZ ;  /* 0x0000002c240402a4 */ /* 0x000fee000f8e02ff */
[----:B------:R-:W-:Y:S01]  /*5d00*/  @!P3 PRMT R64, R0, 0x7610, R64 ;  /* 0x000076100040b816 */ /* 0x000fe20000000040 */
[----:B-1----:R-:W-:Y:S03]  /*5d10*/  @UP0 UIMAD.WIDE UR6, UR4, 0x4, UR6 ;  /* 0x00000004040608a5 */ /* 0x002fe6000f8e0206 */
[----:B------:R-:W1:Y:S03]  /*5d20*/  @!UP0 LDCU UR4, c[0x0][0x880] ;  /* 0x00011000ff0487ac */ /* 0x000e660008000800 */
[----:B------:R-:W-:Y:S01]  /*5d30*/  IMAD.U32 R2, RZ, RZ, UR6 ;  /* 0x00000006ff027e24 */ /* 0x000fe2000f8e00ff */
[----:B------:R-:W-:Y:S05]  /*5d40*/  MOV R3, UR7 ;  /* 0x0000000700037c02 */ /* 0x000fea0008000f00 */
[----:B-----5:R2:W5:Y:S02]  /*5d50*/  @P3 LDG.E R35, desc[UR46][R2.64] ;  /* 0x0000002e02233981 */ /* 0x020564000c1e1900 */
[----:B-12---:R-:W-:Y:S02]  /*5d60*/  @!P3 IMAD.U32 R35, RZ, RZ, UR4 ;  /* 0x00000004ff23be24 */ /* 0x006fe4000f8e00ff */
.L_x_90:
[----:B------:R-:W-:Y:S05]  /*5d70*/  @!P4 BRA `(.L_x_91) ;  /* 0x000000000020c947 */ /* 0x000fea0003800000 */
[----:B------:R-:W-:Y:S04]  /*5d80*/  ISETP.NE.U32.AND P3, PT, R56, RZ, PT ;  /* 0x000000ff3800720c */ /* 0x000fe80003f65070 */
[----:B------:R-:W-:Y:S11]  /*5d90*/  ISETP.NE.AND.EX P3, PT, R57, RZ, PT, P3 ;  /* 0x000000ff3900720c */ /* 0x000ff60003f65330 */
[----:B------:R-:W-:Y:S02]  /*5da0*/  @!UPT UIADD3 URZ, UPT, UPT, URZ, URZ, URZ ;  /* 0x000000fffffff290 */ /* 0x000fe4000fffe0ff */
[----:B------:R-:W1:Y:S01]  /*5db0*/  @P3 LDC.64 R2, c[0x0][0x8a8] ;  /* 0x00022a00ff023b82 */ /* 0x000e620000000a00 */
[----:B------:R-:W-:Y:S04]  /*5dc0*/  @P3 IMAD R0, R58, UR36, RZ ;  /* 0x000000243a003c24 */ /* 0x000fe8000f8e02ff */
[----:B-1----:R-:W-:Y:S05]  /*5dd0*/  @P3 IMAD.WIDE R2, R0, 0x4, R2 ;  /* 0x0000000400023825 */ /* 0x002fea00078e0202 */
[----:B-----5:R1:W5:Y:S02]  /*5de0*/  @P3 LDG.E R33, desc[UR46][R2.64] ;  /* 0x0000002e02213981 */ /* 0x020364000c1e1900 */
[----:B-1----:R-:W2:Y:S02]  /*5df0*/  @!P3 LDC R33, c[0x0][0x8a0] ;  /* 0x00022800ff21bb82 */ /* 0x002ea40000000800 */
.L_x_91:
[----:B-----5:R-:W-:Y:S01]  /*5e00*/  FSETP.NEU.AND P3, PT, R35, RZ, PT ;  /* 0x000000ff2300720b */ /* 0x020fe20003f6d000 */
[----:B------:R-:W-:Y:S01]  /*5e10*/  IMAD.SHL.U32 R87, R68, 0x4, RZ ;  /* 0x0000000444577824 */ /* 0x000fe200078e00ff */
[----:B------:R-:W-:Y:S01]  /*5e20*/  SEL R4, RZ, 0xffffffff, P2 ;  /* 0xffffffffff047807 */ /* 0x000fe20001000000 */
[----:B------:R-:W-:Y:S01]  /*5e30*/  BSSY B1, `(.L_x_92) ;  /* 0x0000042000017945 */ /* 0x000fe20003800000 */
[----:B------:R-:W-:Y:S01]  /*5e40*/  @P1 LOP3.LUT P2, RZ, R64, 0xff, RZ, 0xc0, !PT ;  /* 0x000000ff40ff1812 */ /* 0x000fe2000784c0ff */
[----:B------:R-:W-:Y:S01]  /*5e50*/  VIADD R82, R87, UR48 ;  /* 0x0000003057527c36 */ /* 0x000fe20008000000 */
[----:B------:R-:W-:Y:S01]  /*5e60*/  @P1 SEL R0, RZ, 0xffffffff, P3 ;  /* 0xffffffffff001807 */ /* 0x000fe20001800000 */
[----:B------:R-:W-:Y:S01]  /*5e70*/  IMAD.MOV.U32 R88, RZ, RZ, 0x1 ;  /* 0x00000001ff587424 */ /* 0x000fe200078e00ff */
[----:B------:R-:W-:Y:S01]  /*5e80*/  LEA R83, R31, UR48, 0x3 ;  /* 0x000000301f537c11 */ /* 0x000fe2000f8e18ff */
[----:B------:R-:W-:Y:S01]  /*5e90*/  IMAD.MOV.U32 R86, RZ, RZ, RZ ;  /* 0x000000ffff567224 */ /* 0x000fe200078e00ff */
[----:B------:R-:W-:Y:S02]  /*5ea0*/  @P0 SEL R0, R4, R0, !P2 ;  /* 0x0000000004000207 */ /* 0x000fe40005000000 */
[----:B------:R-:W-:Y:S02]  /*5eb0*/  CS2R R46, SRZ ;  /* 0x00000000002e7805 */ /* 0x000fe4000001ff00 */
[----:B------:R-:W-:Y:S02]  /*5ec0*/  SHF.L.U32 R2, R73, 0x1f, RZ ;  /* 0x0000001f49027819 */ /* 0x000fe400000006ff */
[----:B------:R-:W-:Y:S02]  /*5ed0*/  CS2R R44, SRZ ;  /* 0x00000000002c7805 */ /* 0x000fe4000001ff00 */
[----:B------:R-:W-:Y:S02]  /*5ee0*/  @P1 LOP3.LUT R0, R0, 0x1, RZ, 0xc0, !PT ;  /* 0x0000000100001812 */ /* 0x000fe400078ec0ff */
[----:B------:R-:W-:Y:S02]  /*5ef0*/  CS2R R42, SRZ ;  /* 0x00000000002a7805 */ /* 0x000fe4000001ff00 */
[----:B------:R-:W-:Y:S02]  /*5f00*/  PLOP3.LUT P2, PT, PT, PT, UP1, 0x80, 0x8 ;  /* 0x000000000008781c */ /* 0x000fe40003f4f018 */
[----:B------:R-:W-:Y:S02]  /*5f10*/  CS2R R40, SRZ ;  /* 0x0000000000287805 */ /* 0x000fe4000001ff00 */
[----:B------:R-:W-:Y:S02]  /*5f20*/  ISETP.NE.U32.OR P6, PT, R0, 0x1, !P1 ;  /* 0x000000010000780c */ /* 0x000fe40004fc5470 */
[----:B------:R-:W-:Y:S02]  /*5f30*/  CS2R R50, SRZ ;  /* 0x0000000000327805 */ /* 0x000fe4000001ff00 */
[----:B------:R-:W-:Y:S02]  /*5f40*/  LEA.HI R34, R31, R31, RZ, 0x1 ;  /* 0x0000001f1f227211 */ /* 0x000fe400078f08ff */
[----:B------:R-:W-:Y:S02]  /*5f50*/  CS2R R48, SRZ ;  /* 0x0000000000307805 */ /* 0x000fe4000001ff00 */
[----:B------:R-:W-:Y:S02]  /*5f60*/  LOP3.LUT P4, R78, R64, 0xff, RZ, 0xc0, !PT ;  /* 0x000000ff404e7812 */ /* 0x000fe4000788c0ff */
[----:B------:R-:W-:Y:S02]  /*5f70*/  CS2R R54, SRZ ;  /* 0x0000000000367805 */ /* 0x000fe4000001ff00 */
[----:B------:R-:W-:Y:S02]  /*5f80*/  SEL R3, RZ, 0xffffffff, P3 ;  /* 0xffffffffff037807 */ /* 0x000fe40001800000 */
[----:B------:R-:W-:Y:S02]  /*5f90*/  CS2R R52, SRZ ;  /* 0x0000000000347805 */ /* 0x000fe4000001ff00 */
[----:B------:R-:W-:Y:S01]  /*5fa0*/  P2R R80, PR, RZ, 0x40 ;  /* 0x00000040ff507803 */ /* 0x000fe20000000000 */
[----:B------:R-:W-:Y:S01]  /*5fb0*/  VIADD R84, R82, 0x400 ;  /* 0x0000040052547836 */ /* 0x000fe20000000000 */
[----:B------:R-:W-:Y:S01]  /*5fc0*/  @P2 SEL R3, R4, R3, !P4 ;  /* 0x0000000304032207 */ /* 0x000fe20006000000 */
[----:B------:R-:W-:Y:S01]  /*5fd0*/  IMAD.IADD R81, R74, 0x1, R82 ;  /* 0x000000014a517824 */ /* 0x000fe200078e0252 */
[----:B------:R-:W-:Y:S02]  /*5fe0*/  @P6 SHF.L.U32 R0, RZ, 0x1f, RZ ;  /* 0x0000001fff006819 */ /* 0x000fe400000006ff */
[----:B------:R-:W-:Y:S02]  /*5ff0*/  LOP3.LUT R3, R3, 0x1, RZ, 0xc0, !PT ;  /* 0x0000000103037812 */ /* 0x000fe400078ec0ff */
[----:B------:R1:W3:Y:S02]  /*6000*/  @P6 SYNCS.PHASECHK.TRANS64.TRYWAIT P1, [UR48+0x20], R0 ;  /* 0x00002000ff0065a7 */ /* 0x0002e40008021130 */
[----:B------:R-:W-:Y:S04]  /*6010*/  ISETP.NE.U32.AND P5, PT, R3, 0x1, PT ;  /* 0x000000010300780c */ /* 0x000fe80003fa5070 */
[----:B------:R-:W-:Y:S01]  /*6020*/  P2R R89, PR, RZ, 0x20 ;  /* 0x00000020ff597803 */ /* 0x000fe20000000000 */
[----:B------:R4:W2:Y:S01]  /*6030*/  SYNCS.PHASECHK.TRANS64.TRYWAIT P0, [R83+URZ+0x90], R2 ;  /* 0x00009002530075a7 */ /* 0x0008a200080011ff */
[C---:B-1----:R-:W-:Y:S01]  /*6040*/  IMAD.SHL.U32 R0, R34.reuse, 0x80, RZ ;  /* 0x0000008022007824 */ /* 0x042fe200078e00ff */
[----:B------:R-:W-:Y:S04]  /*6050*/  LOP3.LUT R34, R34, 0xffe, RZ, 0xc0, !PT ;  /* 0x00000ffe22227812 */ /* 0x000fe800078ec0ff */
[----:B------:R-:W-:Y:S01]  /*6060*/  LOP3.LUT R0, R0, 0xffffff00, RZ, 0xc0, !PT ;  /* 0xffffff0000007812 */ /* 0x000fe200078ec0ff */
[----:B------:R-:W-:Y:S04]  /*6070*/  IMAD.IADD R34, R31, 0x1, -R34 ;  /* 0x000000011f227824 */ /* 0x000fe800078e0a22 */
[----:B------:R-:W-:Y:S04]  /*6080*/  IMAD.IADD R0, R32, 0x1, R0 ;  /* 0x0000000120007824 */ /* 0x000fe800078e0200 */
[----:B------:R-:W-:Y:S01]  /*6090*/  IMAD R34, R34, 0x100000, R0 ;  /* 0x0010000022227824 */ /* 0x000fe200078e0200 */
[----:B---3--:R-:W-:Y:S01]  /*60a0*/  @P6 SEL R88, RZ, 0x1, !P1 ;  /* 0x00000001ff586807 */ /* 0x008fe20004800000 */
[----:B----4-:R-:W-:Y:S06]  /*60b0*/  @!P6 BRA `(.L_x_93) ;  /* 0x000000000064e947 */ /* 0x010fec0003800000 */
[----:B------:R-:W-:Y:S01]  /*60c0*/  @P5 IMAD R5, R75, 0x4, R84 ;  /* 0x000000044b055824 */ /* 0x000fe200078e0254 */
[----:B------:R-:W-:Y:S01]  /*60d0*/  ISETP.NE.AND P1, PT, R88, RZ, PT ;  /* 0x000000ff5800720c */ /* 0x000fe20003f25270 */
[----:B------:R-:W-:Y:S01]  /*60e0*/  IMAD.MOV.U32 R46, RZ, RZ, RZ ;  /* 0x000000ffff2e7224 */ /* 0x000fe200078e00ff */
[----:B------:R-:W-:Y:S01]  /*60f0*/  BSSY B0, `(.L_x_94) ;  /* 0x000000d000007945 */ /* 0x000fe20003800000 */
[----:B------:R-:W-:Y:S01]  /*6100*/  @P5 IMAD.IADD R4, R74, 0x1, R5 ;  /* 0x000000014a045824 */ /* 0x000fe200078e0205 */
[----:B------:R-:W-:Y:S02]  /*6110*/  CS2R R42, SRZ ;  /* 0x00000000002a7805 */ /* 0x000fe4000001ff00 */
[----:B------:R-:W-:Y:S02]  /*6120*/  CS2R R40, SRZ ;  /* 0x0000000000287805 */ /* 0x000fe4000001ff00 */
[----:B------:R-:W-:Y:S02]  /*6130*/  CS2R R44, SRZ ;  /* 0x00000000002c7805 */ /* 0x000fe4000001ff00 */
[----:B------:R-:W-:Y:S02]  /*6140*/  CS2R R54, SRZ ;  /* 0x0000000000367805 */ /* 0x000fe4000001ff00 */
[----:B------:R-:W-:Y:S02]  /*6150*/  CS2R R52, SRZ ;  /* 0x0000000000347805 */ /* 0x000fe4000001ff00 */
[----:B------:R-:W-:Y:S02]  /*6160*/  CS2R R50, SRZ ;  /* 0x0000000000327805 */ /* 0x000fe4000001ff00 */
[----:B------:R-:W-:Y:S01]  /*6170*/  CS2R R48, SRZ ;  /* 0x0000000000307805 */ /* 0x000fe2000001ff00 */
[----:B------:R-:W-:Y:S06]  /*6180*/  @P1 BRA `(.L_x_95) ;  /* 0x00000000000c1947 */ /* 0x000fec0003800000 */
[----:B------:R-:W-:Y:S04]  /*6190*/  SHF.L.U32 R3, RZ, 0x1f, RZ ;  /* 0x0000001fff037819 */ /* 0x000fe800000006ff */
[----:B------:R-:W1:Y:S02]  /*61a0*/  SYNCS.PHASECHK.TRANS64.TRYWAIT P1, [UR48+0x20], R3 ;  /* 0x00002003ff0075a7 */ /* 0x000e640008021130 */
[----:B-1----:R-:W-:Y:S05]  /*61b0*/  @!P1 BRA `(.L_x_96) ;  /* 0x00000058006c9947 */ /* 0x002fea0003800000 */
.L_x_95:
[----:B------:R-:W-:Y:S05]  /*61c0*/  BSYNC B0 ;  /* 0x0000000000007941 */ /* 0x000fea0003800000 */
.L_x_94:
[----:B------:R-:W-:Y:S01]  /*61d0*/  ISETP.NE.AND P1, PT, R89, RZ, PT ;  /* 0x000000ff5900720c */ /* 0x000fe20003f25270 */
[----:B------:R-:W-:Y:S11]  /*61e0*/  HFMA2 R86, -RZ, RZ, 0, 5.9604644775390625e-08 ;  /* 0x00000001ff567431 */ /* 0x000ff600000001ff */
[----:B------:R-:W-:Y:S01]  /*61f0*/  @!UPT UIADD3 URZ, UPT, UPT, URZ, URZ, URZ ;  /* 0x000000fffffff290 */ /* 0x000fe2000fffe0ff */
[----:B------:R-:W-:Y:S05]  /*6200*/  @P1 WARPSYNC.ALL ;  /* 0x0000000000001948 */ /* 0x000fea0003800000 */
[----:B------:R3:W4:Y:S04]  /*6210*/  @P1 LDSM.16.M88.4 R40, [R5] ;  /* 0x000000000528183b */ /* 0x0007280000000200 */
[----:B------:R3:W1:Y:S04]  /*6220*/  @P1 LDSM.16.M88.4 R44, [R4] ;  /* 0x00000000042c183b */ /* 0x0006680000000200 */
[----:B------:R3:W1:Y:S04]  /*6230*/  @P1 LDSM.16.M88.4 R52, [R87+UR48+0x400] ;  /* 0x000400305734183b */ /* 0x0006680008000200 */
[----:B------:R3:W1:Y:S02]  /*6240*/  @P1 LDSM.16.M88.4 R48, [R81+0x400] ;  /* 0x000400005130183b */ /* 0x0006640000000200 */
.L_x_93:
[----:B------:R-:W-:Y:S05]  /*6250*/  BSYNC B1 ;  /* 0x0000000000017941 */ /* 0x000fea0003800000 */
.L_x_92:
[----:B-1----:R-:W-:Y:S04]  /*6260*/  SHF.R.U32.HI R0, RZ, 0x15, R34 ;  /* 0x00000015ff007819 */ /* 0x002fe80000011622 */
[----:B------:R-:W-:Y:S01]  /*6270*/  LOP3.LUT P1, RZ, R0, 0x3, R69, 0x48, !PT ;  /* 0x0000000300ff7812 */ /* 0x000fe20007824845 */
[----:B------:R-:W-:Y:S01]  /*6280*/  @!UPT UIADD3 URZ, UPT, UPT, URZ, URZ, URZ ;  /* 0x000000fffffff290 */ /* 0x000fe2000fffe0ff */
[----:B--2---:R-:W-:Y:S11]  /*6290*/  @P0 BRA `(.L_x_97) ;  /* 0x0000000000080947 */ /* 0x004ff60003800000 */
[----:B------:R-:W1:Y:S02]  /*62a0*/  SYNCS.PHASECHK.TRANS64.TRYWAIT P0, [R83+URZ+0x90], R2 ;  /* 0x00009002530075a7 */ /* 0x000e6400080011ff */
[----:B-1----:R-:W-:Y:S05]  /*62b0*/  @!P0 BRA `(.L_x_98) ;  /* 0x0000005800448947 */ /* 0x002fea0003800000 */
.L_x_97:
[----:B------:R-:W-:Y:S05]  /*62c0*/  @!P1 BRA `(.L_x_99) ;  /* 0x0000000000409947 */ /* 0x000fea0003800000 */
[----:B------:R-:W3:Y:S01]  /*62d0*/  LDCU.64 UR8, c[0x4][0x70] ;  /* 0x01000e00ff0877ac */ /* 0x000ee20008000a00 */
[----:B------:R-:W-:Y:S01]  /*62e0*/  MOV R3, 0x0 ;  /* 0x0000000000037802 */ /* 0x000fe20000000f00 */
[----:B------:R-:W-:Y:S02]  /*62f0*/  HFMA2 R12, -RZ, RZ, 0, 5.9604644775390625e-08 ;  /* 0x00000001ff0c7431 */ /* 0x000fe400000001ff */
[----:B------:R-:W-:Y:S02]  /*6300*/  IMAD.MOV.U32 R8, RZ, RZ, 0x192 ;  /* 0x00000192ff087424 */ /* 0x000fe400078e00ff */
[----:B------:R-:W-:Y:S01]  /*6310*/  IMAD.MOV.U32 R13, RZ, RZ, RZ ;  /* 0x000000ffff0d7224 */ /* 0x000fe200078e00ff */
[----:B------:R-:W2:Y:S01]  /*6320*/  LDCU.64 UR6, c[0x4][0x78] ;  /* 0x01000f00ff0677ac */ /* 0x000ea20008000a00 */
[----:B-1----:R-:W1:Y:S01]  /*6330*/  LDC.64 R2, c[0x4][R3] ;  /* 0x0100000003027b82 */ /* 0x002e620000000a00 */
[----:B------:R-:W5:Y:S01]  /*6340*/  LDCU.64 UR4, c[0x4][0x10] ;  /* 0x01000200ff0477ac */ /* 0x000f620008000a00 */
[----:B---3--:R-:W-:Y:S01]  /*6350*/  MOV R5, UR9 ;  /* 0x0000000900057c02 */ /* 0x008fe20008000f00 */
[----:B------:R-:W-:Y:S01]  /*6360*/  IMAD.U32 R4, RZ, RZ, UR8 ;  /* 0x00000008ff047e24 */ /* 0x000fe2000f8e00ff */
[----:B--2---:R-:W-:Y:S01]  /*6370*/  MOV R7, UR7 ;  /* 0x0000000700077c02 */ /* 0x004fe20008000f00 */
[----:B------:R-:W-:Y:S01]  /*6380*/  IMAD.U32 R6, RZ, RZ, UR6 ;  /* 0x00000006ff067e24 */ /* 0x000fe2000f8e00ff */
[----:B-----5:R-:W-:Y:S01]  /*6390*/  MOV R11, UR5 ;  /* 0x00000005000b7c02 */ /* 0x020fe20008000f00 */
[----:B------:R-:W-:Y:S02]  /*63a0*/  IMAD.U32 R10, RZ, RZ, UR4 ;  /* 0x00000004ff0a7e24 */ /* 0x000fe4000f8e00ff */
[----:B------:R-:W-:Y:S07]  /*63b0*/  LEPC R20, `(.L_x_99) ;  /* 0x000000001014794e */ /* 0x000fee0000000000 */
[----:B-1--4-:R-:W-:Y:S05]  /*63c0*/  CALL.ABS.NOINC R2 ;  /* 0x0000000002007343 */ /* 0x012fea0003c00000 */
.L_x_99:
[----:B------:R-:W-:Y:S01]  /*63d0*/  LOP3.LUT R20, R52, 0xffffe000, RZ, 0xc0, !PT ;  /* 0xffffe00034147812 */ /* 0x000fe200078ec0ff */
[----:B------:R-:W-:Y:S05]  /*63e0*/  WARPSYNC.ALL ;  /* 0x0000000000007948 */ /* 0x000fea0003800000 */
[----:B------:R-:W-:Y:S01]  /*63f0*/  R2UR UR4, R34 ;  /* 0x00000000220472ca */ /* 0x000fe200000e0000 */
[----:B------:R-:W-:Y:S01]  /*6400*/  IMAD.SHL.U32 R90, R75, 0x4, RZ ;  /* 0x000000044b5a7824 */ /* 0x000fe200078e00ff */
[----:B------:R-:W-:Y:S01]  /*6410*/  LOP3.LUT R21, R53, 0xffffe000, RZ, 0xc0, !PT ;  /* 0xffffe00035157812 */ /* 0x000fe200078ec0ff */
[----:B------:R-:W-:Y:S01]  /*6420*/  BSSY.RECONVERGENT B0, `(.L_x_100) ;  /* 0x0000059000007945 */ /* 0x000fe20003800200 */
[----:B------:R-:W-:Y:S02]  /*6430*/  ISETP.NE.AND P0, PT, R76, RZ, PT ;  /* 0x000000ff4c00720c */ /* 0x000fe40003f05270 */
[----:B------:R-:W-:Y:S05]  /*6440*/  IADD3 R84, PT, PT, R84, R90, RZ ;  /* 0x0000005a54547210 */ /* 0x000fea0007ffe0ff */
[----:B------:R-:W-:Y:S02]  /*6450*/  IMAD.IADD R85, R74, 0x1, R84 ;  /* 0x000000014a557824 */ /* 0x000fe400078e0254 */
[----:B---3--:R-:W2:Y:S02]  /*6460*/  LDTM.16dp128bit.x8 R4, tmem[UR4] ;  /* 0x00000004000479ee */ /* 0x008ea40008180000 */
[C---:B--2---:R-:W-:Y:S01]  /*6470*/  FMUL R0, R33.reuse, R4 ;  /* 0x0000000421007220 */ /* 0x044fe20000400000 */
[C---:B-1----:R-:W-:Y:S01]  /*6480*/  FMUL R2, R33.reuse, R5 ;  /* 0x0000000521027220 */ /* 0x042fe20000400000 */
[C---:B------:R-:W-:Y:S01]  /*6490*/  FMUL R3, R33.reuse, R6 ;  /* 0x0000000621037220 */ /* 0x040fe20000400000 */
[----:B------:R-:W-:Y:S01]  /*64a0*/  FMUL R4, R33, R8 ;  /* 0x0000000821047220 */ /* 0x000fe20000400000 */
[C---:B------:R-:W-:Y:S01]  /*64b0*/  FFMA R36, R35.reuse, R20, R0 ;  /* 0x0000001423247223 */ /* 0x040fe20000000000 */
[----:B------:R-:W-:Y:S01]  /*64c0*/  LOP3.LUT R0, R54, 0xffffe000, RZ, 0xc0, !PT ;  /* 0xffffe00036007812 */ /* 0x000fe200078ec0ff */
[----:B------:R-:W-:Y:S01]  /*64d0*/  FFMA R37, R35, R21, R2 ;  /* 0x0000001523257223 */ /* 0x000fe20000000002 */
[----:B------:R-:W-:Y:S01]  /*64e0*/  LOP3.LUT R2, R55, 0xffffe000, RZ, 0xc0, !PT ;  /* 0xffffe00037027812 */ /* 0x000fe200078ec0ff */
[C---:B------:R-:W-:Y:S01]  /*64f0*/  FMUL R5, R33.reuse, R9 ;  /* 0x0000000921057220 */ /* 0x040fe20000400000 */
[----:B------:R-:W-:Y:S01]  /*6500*/  F2FP.TF32.F32.PACK_B R36, R36 ;  /* 0x00000024ff24723e */ /* 0x000fe200024050ff */
[C---:B------:R-:W-:Y:S01]  /*6510*/  FMUL R8, R33.reuse, R12 ;  /* 0x0000000c21087220 */ /* 0x040fe20000400000 */
[----:B------:R-:W-:Y:S01]  /*6520*/  F2FP.TF32.F32.PACK_B R37, R37 ;  /* 0x00000025ff25723e */ /* 0x000fe200024050ff */
[C---:B------:R-:W-:Y:S01]  /*6530*/  FMUL R9, R33.reuse, R13 ;  /* 0x0000000d21097220 */ /* 0x040fe20000400000 */
[C---:B------:R-:W-:Y:S01]  /*6540*/  FMUL R12, R33.reuse, R16 ;  /* 0x00000010210c7220 */ /* 0x040fe20000400000 */
[----:B------:R-:W-:Y:S01]  /*6550*/  LOP3.LUT R16, R48, 0xffffe000, RZ, 0xc0, !PT ;  /* 0xffffe00030107812 */ /* 0x000fe200078ec0ff */
[C---:B------:R-:W-:Y:S01]  /*6560*/  FMUL R7, R33.reuse, R7 ;  /* 0x0000000721077220 */ /* 0x040fe20000400000 */
[----:B------:R-:W-:Y:S01]  /*6570*/  FMUL R13, R33, R17 ;  /* 0x00000011210d7220 */ /* 0x000fe20000400000 */
[----:B------:R-:W-:Y:S01]  /*6580*/  LOP3.LUT R17, R49, 0xffffe000, RZ, 0xc0, !PT ;  /* 0xffffe00031117812 */ /* 0x000fe200078ec0ff */
[----:B------:R-:W-:Y:S01]  /*6590*/  FFMA R38, R35, R0, R3 ;  /* 0x0000000023267223 */ /* 0x000fe20000000003 */
[----:B------:R-:W-:Y:S01]  /*65a0*/  LOP3.LUT R0, R50, 0xffffe000, RZ, 0xc0, !PT ;  /* 0xffffe00032007812 */ /* 0x000fe200078ec0ff */
[----:B------:R-:W-:Y:S01]  /*65b0*/  FMUL R6, R33, R10 ;  /* 0x0000000a21067220 */ /* 0x000fe20000400000 */
[----:B----4-:R-:W-:Y:S01]  /*65c0*/  LOP3.LUT R3, R41, 0xffffe000, RZ, 0xc0, !PT ;  /* 0xffffe00029037812 */ /* 0x010fe200078ec0ff */
[----:B------:R-:W-:Y:S01]  /*65d0*/  FFMA R39, R35, R2, R7 ;  /* 0x0000000223277223 */ /* 0x000fe20000000007 */
[----:B------:R-:W-:Y:S01]  /*65e0*/  LOP3.LUT R2, R51, 0xffffe000, RZ, 0xc0, !PT ;  /* 0xffffe00033027812 */ /* 0x000fe200078ec0ff */
[C---:B------:R-:W-:Y:S01]  /*65f0*/  FFMA R4, R35.reuse, R16, R4 ;  /* 0x0000001023047223 */ /* 0x040fe20000000004 */
[----:B------:R-:W-:Y:S01]  /*6600*/  LOP3.LUT R16, R42, 0xffffe000, RZ, 0xc0, !PT ;  /* 0xffffe0002a107812 */ /* 0x000fe200078ec0ff */
[C---:B------:R-:W-:Y:S01]  /*6610*/  FFMA R5, R35.reuse, R17, R5 ;  /* 0x0000001123057223 */ /* 0x040fe20000000005 */
[----:B------:R-:W-:Y:S01]  /*6620*/  F2FP.TF32.F32.PACK_B R38, R38 ;  /* 0x00000026ff26723e */ /* 0x000fe200024050ff */
[----:B------:R-:W-:Y:S01]  /*6630*/  FFMA R6, R35, R0, R6 ;  /* 0x0000000023067223 */ /* 0x000fe20000000006 */
[----:B------:R-:W-:Y:S01]  /*6640*/  LOP3.LUT R0, R40, 0xffffe000, RZ, 0xc0, !PT ;  /* 0xffffe00028007812 */ /* 0x000fe200078ec0ff */
[C---:B------:R-:W-:Y:S01]  /*6650*/  FMUL R11, R33.reuse, R11 ;  /* 0x0000000b210b7220 */ /* 0x040fe20000400000 */
[----:B------:R-:W-:Y:S01]  /*6660*/  F2FP.TF32.F32.PACK_B R39, R39 ;  /* 0x00000027ff27723e */ /* 0x000fe200024050ff */
[----:B------:R-:W-:Y:S01]  /*6670*/  FMUL R10, R33, R14 ;  /* 0x0000000e210a7220 */ /* 0x000fe20000400000 */
[----:B------:R-:W-:Y:S01]  /*6680*/  F2FP.TF32.F32.PACK_B R4, R4 ;  /* 0x00000004ff04723e */ /* 0x000fe200024050ff */
[----:B------:R-:W-:Y:S01]  /*6690*/  FFMA R7, R35, R2, R11 ;  /* 0x0000000223077223 */ /* 0x000fe2000000000b */
[----:B------:R-:W-:Y:S01]  /*66a0*/  LOP3.LUT R2, R43, 0xffffe000, RZ, 0xc0, !PT ;  /* 0xffffe0002b027812 */ /* 0x000fe200078ec0ff */
[----:B------:R-:W-:Y:S01]  /*66b0*/  FFMA R8, R35, R0, R8 ;  /* 0x0000000023087223 */ /* 0x000fe20000000008 */
[----:B------:R-:W-:Y:S01]  /*66c0*/  LOP3.LUT R0, R44, 0xffffe000, RZ, 0xc0, !PT ;  /* 0xffffe0002c007812 */ /* 0x000fe200078ec0ff */
[----:B------:R1:W-:Y:S01]  /*66d0*/  STSM.16.M88.4 [R82+0x400], R36 ;  /* 0x0004002452007844 */ /* 0x0003e20000000200 */
[----:B------:R-:W-:Y:S01]  /*66e0*/  F2FP.TF32.F32.PACK_B R5, R5 ;  /* 0x00000005ff05723e */ /* 0x000fe200024050ff */
[----:B------:R-:W-:Y:S01]  /*66f0*/  FMUL R15, R33, R15 ;  /* 0x0000000f210f7220 */ /* 0x000fe20000400000 */
[----:B------:R-:W-:Y:S01]  /*6700*/  F2FP.TF32.F32.PACK_B R6, R6 ;  /* 0x00000006ff06723e */ /* 0x000fe200024050ff */
[C---:B------:R-:W-:Y:S01]  /*6710*/  FFMA R9, R35.reuse, R3, R9 ;  /* 0x0000000323097223 */ /* 0x040fe20000000009 */
[C---:B------:R-:W-:Y:S01]  /*6720*/  FFMA R10, R35.reuse, R16, R10 ;  /* 0x00000010230a7223 */ /* 0x040fe2000000000a */
[----:B------:R-:W-:Y:S01]  /*6730*/  FFMA R11, R35, R2, R15 ;  /* 0x00000002230b7223 */ /* 0x000fe2000000000f */
[----:B------:R-:W-:Y:S01]  /*6740*/  LOP3.LUT R2, R45, 0xffffe000, RZ, 0xc0, !PT ;  /* 0xffffe0002d027812 */ /* 0x000fe200078ec0ff */
[----:B------:R-:W-:Y:S01]  /*6750*/  FFMA R12, R35, R0, R12 ;  /* 0x00000000230c7223 */ /* 0x000fe2000000000c */
[----:B------:R-:W-:Y:S01]  /*6760*/  LOP3.LUT R3, R46, 0xffffe000, RZ, 0xc0, !PT ;  /* 0xffffe0002e037812 */ /* 0x000fe200078ec0ff */
[----:B------:R-:W-:Y:S01]  /*6770*/  FMUL R14, R33, R18 ;  /* 0x00000012210e7220 */ /* 0x000fe20000400000 */
[----:B------:R-:W-:Y:S01]  /*6780*/  LOP3.LUT R0, R47, 0xffffe000, RZ, 0xc0, !PT ;  /* 0xffffe0002f007812 */ /* 0x000fe200078ec0ff */
[----:B------:R-:W-:Y:S01]  /*6790*/  FMUL R19, R33, R19 ;  /* 0x0000001321137220 */ /* 0x000fe20000400000 */
[----:B------:R-:W-:Y:S01]  /*67a0*/  F2FP.TF32.F32.PACK_B R7, R7 ;  /* 0x00000007ff07723e */ /* 0x000fe200024050ff */
[C---:B------:R-:W-:Y:S01]  /*67b0*/  FFMA R13, R35.reuse, R2, R13 ;  /* 0x00000002230d7223 */ /* 0x040fe2000000000d */
[C---:B------:R-:W-:Y:S01]  /*67c0*/  FFMA R14, R35.reuse, R3, R14 ;  /* 0x00000003230e7223 */ /* 0x040fe2000000000e */
[----:B------:R-:W-:Y:S01]  /*67d0*/  FFMA R15, R35, R0, R19 ;  /* 0x00000000230f7223 */ /* 0x000fe20000000013 */
[----:B------:R-:W-:Y:S01]  /*67e0*/  F2FP.TF32.F32.PACK_B R8, R8 ;  /* 0x00000008ff08723e */ /* 0x000fe200024050ff */
[----:B------:R1:W-:Y:S01]  /*67f0*/  STSM.16.M88.4 [R81+0x400], R4 ;  /* 0x0004000451007844 */ /* 0x0003e20000000200 */
[----:B------:R-:W-:Y:S02]  /*6800*/  F2FP.TF32.F32.PACK_B R9, R9 ;  /* 0x00000009ff09723e */ /* 0x000fe400024050ff */
[----:B------:R-:W-:Y:S02]  /*6810*/  F2FP.TF32.F32.PACK_B R10, R10 ;  /* 0x0000000aff0a723e */ /* 0x000fe400024050ff */
[----:B------:R-:W-:Y:S02]  /*6820*/  F2FP.TF32.F32.PACK_B R11, R11 ;  /* 0x0000000bff0b723e */ /* 0x000fe400024050ff */
[----:B------:R-:W-:Y:S02]  /*6830*/  F2FP.TF32.F32.PACK_B R12, R12 ;  /* 0x0000000cff0c723e */ /* 0x000fe400024050ff */
[----:B------:R-:W-:Y:S01]  /*6840*/  F2FP.TF32.F32.PACK_B R13, R13 ;  /* 0x0000000dff0d723e */ /* 0x000fe200024050ff */
[----:B------:R1:W-:Y:S01]  /*6850*/  STSM.16.M88.4 [R84], R8 ;  /* 0x0000000854007844 */ /* 0x0003e20000000200 */
[----:B------:R-:W-:Y:S02]  /*6860*/  F2FP.TF32.F32.PACK_B R14, R14 ;  /* 0x0000000eff0e723e */ /* 0x000fe400024050ff */
[----:B------:R-:W-:Y:S05]  /*6870*/  F2FP.TF32.F32.PACK_B R15, R15 ;  /* 0x0000000fff0f723e */ /* 0x000fea00024050ff */
[----:B------:R1:W-:Y:S01]  /*6880*/  STSM.16.M88.4 [R85], R12 ;  /* 0x0000000c55007844 */ /* 0x0003e20000000200 */
[----:B------:R-:W-:Y:S01]  /*6890*/  @!PT LDS RZ, [RZ] ;  /* 0x00000000fffff984 */ /* 0x000fe20000000800 */
[----:B------:R-:W-:Y:S01]  /*68a0*/  @!PT LDS RZ, [RZ] ;  /* 0x00000000fffff984 */ /* 0x000fe20000000800 */
[----:B------:R-:W-:Y:S01]  /*68b0*/  @!PT LDS RZ, [RZ] ;  /* 0x00000000fffff984 */ /* 0x000fe20000000800 */
[----:B------:R-:W-:Y:S01]  /*68c0*/  @!PT LDS RZ, [RZ] ;  /* 0x00000000fffff984 */ /* 0x000fe20000000800 */
[----:B------:R2:W-:Y:S07]  /*68d0*/  MEMBAR.ALL.CTA ;  /* 0x0000000000007992 */ /* 0x0005ee0000008000 */
[----:B--2---:R-:W2:Y:S02]  /*68e0*/  FENCE.VIEW.ASYNC.S ;  /* 0x00000000000073c6 */ /* 0x004ea40000000000 */
[----:B--2---:R-:W-:Y:S06]  /*68f0*/  BAR.SYNC.DEFER_BLOCKING 0x1, 0x80 ;  /* 0x0042000000007b1d */ /* 0x004fec0000010000 */
[----:B------:R-:W-:Y:S05]  /*6900*/  @P0 BRA `(.L_x_101) ;  /* 0x0000000000280947 */ /* 0x000fea0003800000 */
[----:B------:R-:W-:Y:S02]  /*6910*/  UIADD3 UR4, UPT, UPT, UR48, 0x400, URZ ;  /* 0x0000040030047890 */ /* 0x000fe4000fffe0ff */
[----:B------:R-:W-:Y:S01]  /*6920*/  UIADD3 UR6, UP0, UPT, UR52, 0x680, URZ ;  /* 0x0000068034067890 */ /* 0x000fe2000ff1e0ff */
[----:B------:R-:W-:Y:S03]  /*6930*/  UMOV UR43, UR36 ;  /* 0x00000024002b7c82 */ /* 0x000fe60008000000 */
[----:B------:R-:W-:Y:S01]  /*6940*/  MOV R70, UR4 ;  /* 0x0000000400467c02 */ /* 0x000fe20008000f00 */
[----:B------:R-:W-:Y:S03]  /*6950*/  UIADD3.X UR7, UPT, UPT, URZ, UR53, URZ, UP0, !UPT ;  /* 0x00000035ff077290 */ /* 0x000fe600087fe4ff */
[----:B------:R-:W-:Y:S11]  /*6960*/  R2UR UR40, R70 ;  /* 0x00000000462872ca */ /* 0x000ff600000e0000 */
[----:B------:R-:W-:Y:S02]  /*6970*/  @!UPT UIADD3 URZ, UPT, UPT, URZ, URZ, URZ ;  /* 0x000000fffffff290 */ /* 0x000fe4000fffe0ff */
[----:B------:R2:W-:Y:S01]  /*6980*/  UTMASTG.3D [UR40], [UR6] ;  /* 0x00000028060073b5 */ /* 0x0005e20008010000 */
[----:B------:R0:W-:Y:S01]  /*6990*/  UTMACMDFLUSH ;  /* 0x00000000000079b7 */ /* 0x0001e20000000000 */
[----:B--2---:R-:W-:Y:S04]  /*69a0*/  DEPBAR.LE SB0, 0x1 ;  /* 0x000080400000791a */ /* 0x004fe80000000000 */
.L_x_101:
[----:B------:R-:W-:Y:S05]  /*69b0*/  BSYNC.RECONVERGENT B0 ;  /* 0x0000000000007941 */ /* 0x000fea0003800200 */
.L_x_100:
[----:B------:R-:W-:Y:S01]  /*69c0*/  BAR.SYNC.DEFER_BLOCKING 0x1, 0x80 ;  /* 0x0042000000007b1d */ /* 0x000fe20000010000 */
[----:B------:R-:W-:Y:S01]  /*69d0*/  ISETP.NE.AND P1, PT, R80, RZ, PT ;  /* 0x000000ff5000720c */ /* 0x000fe20003f25270 */
[----:B------:R-:W-:Y:S01]  /*69e0*/  UISETP.NE.AND UP0, UPT, UR49, URZ, UPT ;  /* 0x000000ff3100728c */ /* 0x000fe2000bf05270 */
[----:B------:R-:W-:Y:S11]  /*69f0*/  LEA R2, R86, UR48, 0x3 ;  /* 0x0000003056027c11 */ /* 0x000ff6000f8e18ff */
[----:B------:R-:W-:Y:S01]  /*6a00*/  @P1 SHF.L.U32 R3, RZ, 0x1f, RZ ;  /* 0x0000001fff031819 */ /* 0x000fe200000006ff */
[----:B------:R-:W-:Y:S06]  /*6a10*/  BRA.U !UP0, `(.L_x_102) ;  /* 0x0000000108247547 */ /* 0x000fec000b800000 */
[----:B-1----:R-:W-:Y:S01]  /*6a20*/  IMAD.U32 R4, RZ, RZ, UR51 ;  /* 0x00000033ff047e24 */ /* 0x002fe2000f8e00ff */
[----:B------:R-:W-:Y:S01]  /*6a30*/  MOV R0, UR37 ;  /* 0x0000002500007c02 */ /* 0x000fe20008000f00 */
[----:B------:R-:W-:Y:S03]  /*6a40*/  UIADD3 UR51, UPT, UPT, UR51, 0x1, URZ ;  /* 0x0000000133337890 */ /* 0x000fe6000fffe0ff */
[----:B------:R-:W-:Y:S01]  /*6a50*/  @P1 LEA R4, R4, UR48, 0x3 ;  /* 0x0000003004041c11 */ /* 0x000fe2000f8e18ff */
[----:B------:R-:W-:Y:S04]  /*6a60*/  UISETP.NE.AND UP0, UPT, UR51, 0x4, UPT ;  /* 0x000000043300788c */ /* 0x000fe8000bf05270 */
[----:B------:R-:W-:Y:S01]  /*6a70*/  @P1 VIADD R4, R4, 0x40 ;  /* 0x0000004004041836 */ /* 0x000fe20000000000 */
[----:B------:R-:W-:Y:S04]  /*6a80*/  USEL UR51, UR51, URZ, UP0 ;  /* 0x000000ff33337287 */ /* 0x000fe80008000000 */
[----:B------:R-:W-:Y:S04]  /*6a90*/  @P1 PRMT R0, R0, 0x654, R4 ;  /* 0x0000065400001816 */ /* 0x000fe80000000004 */
[----:B------:R2:W-:Y:S04]  /*6aa0*/  @P1 SYNCS.ARRIVE.TRANS64.RED.A1T0 RZ, [R0+URZ], RZ ;  /* 0x000000ff00ff19a7 */ /* 0x0005e800081004ff */
.L_x_102:
[----:B------:R-:W3:Y:S01]  /*6ab0*/  @P1 SYNCS.PHASECHK.TRANS64.TRYWAIT P0, [R2+URZ+0x20], R3 ;  /* 0x00002003020015a7 */ /* 0x000ee200080011ff */
[----:B------:R-:W-:Y:S01]  /*6ac0*/  BSSY B1, `(.L_x_103) ;  /* 0x0000017000017945 */ /* 0x000fe20003800000 */
[----:B---3--:R-:W-:Y:S03]  /*6ad0*/  @P1 SEL R88, RZ, 0x1, !P0 ;  /* 0x00000001ff581807 */ /* 0x008fe60004000000 */
[----:B------:R-:W-:Y:S05]  /*6ae0*/  @!P1 BRA `(.L_x_104) ;  /* 0x0000000000509947 */ /* 0x000fea0003800000 */
[----:B------:R-:W-:Y:S01]  /*6af0*/  ISETP.NE.AND P1, PT, R89, RZ, PT ;  /* 0x000000ff5900720c */ /* 0x000fe20003f25270 */
[----:B------:R-:W-:Y:S01]  /*6b00*/  BSSY B0, `(.L_x_105) ;  /* 0x000000a000007945 */ /* 0x000fe20003800000 */
[----:B------:R-:W-:Y:S11]  /*6b10*/  ISETP.NE.AND P0, PT, R88, RZ, PT ;  /* 0x000000ff5800720c */ /* 0x000ff60003f05270 */
[----:B-1----:R-:W-:Y:S04]  /*6b20*/  @P1 IMAD R5, R86, 0x2000, R87 ;  /* 0x0000200056051824 */ /* 0x002fe800078e0257 */
[----:B------:R-:W-:Y:S05]  /*6b30*/  @P1 VIADD R4, R5, UR48 ;  /* 0x0000003005041c36 */ /* 0x000fea0008000000 */
[----:B------:R-:W-:Y:S01]  /*6b40*/  @P1 IADD3 R3, PT, PT, R90, R4, RZ ;  /* 0x000000045a031210 */ /* 0x000fe20007ffe0ff */
[----:B------:R-:W-:Y:S01]  /*6b50*/  @P1 IMAD.IADD R4, R74, 0x1, R4 ;  /* 0x000000014a041824 */ /* 0x000fe200078e0204 */
[----:B------:R-:W-:Y:S06]  /*6b60*/  @P0 BRA `(.L_x_106) ;  /* 0x00000000000c0947 */ /* 0x000fec0003800000 */
[----:B--2---:R-:W-:Y:S04]  /*6b70*/  SHF.L.U32 R0, RZ, 0x1f, RZ ;  /* 0x0000001fff007819 */ /* 0x004fe800000006ff */
[----:B------:R-:W1:Y:S02]  /*6b80*/  SYNCS.PHASECHK.TRANS64.TRYWAIT P0, [R2+URZ+0x20], R0 ;  /* 0x00002000020075a7 */ /* 0x000e6400080011ff */
[----:B-1----:R-:W-:Y:S05]  /*6b90*/  @!P0 BRA `(.L_x_107) ;  /* 0x0000005000208947 */ /* 0x002fea0003800000 */
.L_x_106:
[----:B------:R-:W-:Y:S05]  /*6ba0*/  BSYNC B0 ;  /* 0x0000000000007941 */ /* 0x000fea0003800000 */
.L_x_105:
[----:B------:R-:W-:Y:S02]  /*6bb0*/  ISETP.NE.AND P0, PT, R89, RZ, PT ;  /* 0x000000ff5900720c */ /* 0x000fe40003f05270 */
[----:B------:R-:W-:Y:S11]  /*6bc0*/  IADD3 R86, PT, PT, R86, 0x1, RZ ;  /* 0x0000000156567810 */ /* 0x000ff60007ffe0ff */
[----:B-12---:R-:W-:Y:S01]  /*6bd0*/  @P0 IMAD.IADD R0, R74, 0x1, R3 ;  /* 0x000000014a000824 */ /* 0x006fe200078e0203 */
[----:B------:R-:W-:Y:S05]  /*6be0*/  @P0 WARPSYNC.ALL ;  /* 0x0000000000000948 */ /* 0x000fea0003800000 */
[----:B------:R3:W4:Y:S04]  /*6bf0*/  @P0 LDSM.16.M88.4 R52, [R5+UR48+0x400] ;  /* 0x000400300534083b */ /* 0x0007280008000200 */
[----:B------:R3:W1:Y:S04]  /*6c00*/  @P0 LDSM.16.M88.4 R48, [R4+0x400] ;  /* 0x000400000430083b */ /* 0x0006680000000200 */
[----:B------:R3:W2:Y:S04]  /*6c10*/  @P0 LDSM.16.M88.4 R40, [R3+0x400] ;  /* 0x000400000328083b */ /* 0x0006a80000000200 */
[----:B------:R3:W1:Y:S02]  /*6c20*/  @P0 LDSM.16.M88.4 R44, [R0+0x400] ;  /* 0x00040000002c083b */ /* 0x0006640000000200 */
.L_x_104:
[----:B------:R-:W-:Y:S05]  /*6c30*/  BSYNC B1 ;  /* 0x0000000000017941 */ /* 0x000fea0003800000 */
.L_x_103:
[----:B--23--:R-:W-:Y:S05]  /*6c40*/  VIADD R0, R34, 0x20 ;  /* 0x0000002022007836 */ /* 0x00cfea0000000000 */
[----:B------:R-:W-:Y:S04]  /*6c50*/  SHF.R.U32.HI R0, RZ, 0x15, R0 ;  /* 0x00000015ff007819 */ /* 0x000fe80000011600 */
[----:B------:R-:W-:Y:S11]  /*6c60*/  LOP3.LUT P0, RZ, R0, 0x3, R69, 0x48, !PT ;  /* 0x0000000300ff7812 */ /* 0x000ff60007804845 */
[----:B------:R-:W-:Y:S02]  /*6c70*/  @!UPT UIADD3 URZ, UPT, UPT, URZ, URZ, URZ ;  /* 0x000000fffffff290 */ /* 0x000fe4000fffe0ff */
[----:B------:R-:W-:Y:S05]  /*6c80*/  @!P0 BRA `(.L_x_108) ;  /* 0x0000000000408947 */ /* 0x000fea0003800000 */
[----:B------:R-:W2:Y:S01]  /*6c90*/  LDCU.64 UR8, c[0x4][0x70] ;  /* 0x01000e00ff0877ac */ /* 0x000ea20008000a00 */
[----:B------:R-:W-:Y:S01]  /*6ca0*/  MOV R3, 0x0 ;  /* 0x0000000000037802 */ /* 0x000fe20000000f00 */
[----:B-1----:R-:W-:Y:S02]  /*6cb0*/  HFMA2 R12, -RZ, RZ, 0, 5.9604644775390625e-08 ;  /* 0x00000001ff0c7431 */ /* 0x002fe400000001ff */
[----:B------:R-:W-:Y:S02]  /*6cc0*/  IMAD.MOV.U32 R8, RZ, RZ, 0x192 ;  /* 0x00000192ff087424 */ /* 0x000fe400078e00ff */
[----:B------:R-:W-:Y:S01]  /*6cd0*/  IMAD.MOV.U32 R13, RZ, RZ, RZ ;  /* 0x000000ffff0d7224 */ /* 0x000fe200078e00ff */
[----:B------:R-:W1:Y:S01]  /*6ce0*/  LDCU.64 UR6, c[0x4][0x78] ;  /* 0x01000f00ff0677ac */ /* 0x000e620008000a00 */
[----:B------:R-:W3:Y:S01]  /*6cf0*/  LDC.64 R2, c[0x4][R3] ;  /* 0x0100000003027b82 */ /* 0x000ee20000000a00 */
[----:B------:R-:W5:Y:S01]  /*6d00*/  LDCU.64 UR4, c[0x4][0x10] ;  /* 0x01000200ff0477ac */ /* 0x000f620008000a00 */
[----:B--2---:R-:W-:Y:S01]  /*6d10*/  MOV R5, UR9 ;  /* 0x0000000900057c02 */ /* 0x004fe20008000f00 */
[----:B------:R-:W-:Y:S01]  /*6d20*/  IMAD.U32 R4, RZ, RZ, UR8 ;  /* 0x00000008ff047e24 */ /* 0x000fe2000f8e00ff */
[----:B-1----:R-:W-:Y:S01]  /*6d30*/  MOV R7, UR7 ;  /* 0x0000000700077c02 */ /* 0x002fe20008000f00 */
[----:B------:R-:W-:Y:S01]  /*6d40*/  IMAD.U32 R6, RZ, RZ, UR6 ;  /* 0x00000006ff067e24 */ /* 0x000fe2000f8e00ff */
[----:B-----5:R-:W-:Y:S01]  /*6d50*/  MOV R11, UR5 ;  /* 0x00000005000b7c02 */ /* 0x020fe20008000f00 */
[----:B------:R-:W-:Y:S02]  /*6d60*/  IMAD.U32 R10, RZ, RZ, UR4 ;  /* 0x00000004ff0a7e24 */ /* 0x000fe4000f8e00ff */
[----:B------:R-:W-:Y:S07]  /*6d70*/  LEPC R20, `(.L_x_108) ;  /* 0x000000001014794e */ /* 0x000fee0000000000 */
[----:B---34-:R-:W-:Y:S05]  /*6d80*/  CALL.ABS.NOINC R2 ;  /* 0x0000000002007343 */ /* 0x018fea0003c00000 */
.L_x_108:
[----:B------:R-:W-:Y:S01]  /*6d90*/  ISETP.NE.AND P6, PT, R80, RZ, PT ;  /* 0x000000ff5000720c */ /* 0x000fe20003fc5270 */
[----:B------:R-:W-:Y:S05]  /*6da0*/  WARPSYNC.ALL ;  /* 0x0000000000007948 */ /* 0x000fea0003800000 */
[----:B------:R-:W-:Y:S01]  /*6db0*/  R2UR UR4, R34 ;  /* 0x00000000220472ca */ /* 0x000fe200000e0000 */
[----:B------:R-:W-:Y:S01]  /*6dc0*/  IMAD.U32 R0, RZ, RZ, UR51 ;  /* 0x00000033ff007e24 */ /* 0x000fe2000f8e00ff */
[----:B----4-:R-:W-:Y:S01]  /*6dd0*/  LOP3.LUT R20, R52, 0xffffe000, RZ, 0xc0, !PT ;  /* 0xffffe00034147812 */ /* 0x010fe200078ec0ff */
[----:B------:R-:W-:Y:S01]  /*6de0*/  IMAD.U32 R21, RZ, RZ, UR37 ;  /* 0x00000025ff157e24 */ /* 0x000fe2000f8e00ff */
[----:B------:R-:W-:Y:S01]  /*6df0*/  ISETP.NE.AND P0, PT, R76, RZ, PT ;  /* 0x000000ff4c00720c */ /* 0x000fe20003f05270 */
[----:B------:R-:W-:Y:S02]  /*6e00*/  BSSY.RECONVERGENT B0, `(.L_x_109) ;  /* 0x000005b000007945 */ /* 0x000fe40003800200 */
[----:B------:R-:W-:Y:S05]  /*6e10*/  @P6 LEA R0, R0, UR48, 0x3 ;  /* 0x0000003000006c11 */ /* 0x000fea000f8e18ff */
[----:B------:R-:W-:Y:S01]  /*6e20*/  @P6 VIADD R0, R0, 0x40 ;  /* 0x0000004000006836 */ /* 0x000fe20000000000 */
[----:B-1----:R-:W1:Y:S04]  /*6e30*/  LDTM.16dp128bit.x8 R4, tmem[UR4+0x20] ;  /* 0x00002004000479ee */ /* 0x002e680008180000 */
[----:B------:R-:W-:Y:S01]  /*6e40*/  @P6 PRMT R21, R21, 0x654, R0 ;  /* 0x0000065415156816 */ /* 0x000fe20000000000 */
[C---:B-1----:R-:W-:Y:S01]  /*6e50*/  FMUL R0, R33.reuse, R4 ;  /* 0x0000000421007220 */ /* 0x042fe20000400000 */
[C---:B------:R-:W-:Y:S01]  /*6e60*/  FMUL R4, R33.reuse, R8 ;  /* 0x0000000821047220 */ /* 0x040fe20000400000 */
[C---:B------:R-:W-:Y:S01]  /*6e70*/  FMUL R8, R33.reuse, R12 ;  /* 0x0000000c21087220 */ /* 0x040fe20000400000 */
[----:B------:R-:W-:Y:S01]  /*6e80*/  FMUL R12, R33, R16 ;  /* 0x00000010210c7220 */ /* 0x000fe20000400000 */
[----:B------:R-:W-:Y:S01]  /*6e90*/  LOP3.LUT R16, R53, 0xffffe000, RZ, 0xc0, !PT ;  /* 0xffffe00035107812 */ /* 0x000fe200078ec0ff */
[C---:B------:R-:W-:Y:S01]  /*6ea0*/  FMUL R2, R33.reuse, R5 ;  /* 0x0000000521027220 */ /* 0x040fe20000400000 */
[C---:B------:R-:W-:Y:S01]  /*6eb0*/  FMUL R3, R33.reuse, R6 ;  /* 0x0000000621037220 */ /* 0x040fe20000400000 */
[----:B------:R-:W-:Y:S01]  /*6ec0*/  FMUL R5, R33, R9 ;  /* 0x0000000921057220 */ /* 0x000fe20000400000 */
[----:B------:R-:W-:Y:S01]  /*6ed0*/  FFMA R36, R35, R20, R0 ;  /* 0x0000001423247223 */ /* 0x000fe20000000000 */
[----:B------:R-:W-:Y:S01]  /*6ee0*/  LOP3.LUT R0, R54, 0xffffe000, RZ, 0xc0, !PT ;  /* 0xffffe00036007812 */ /* 0x000fe200078ec0ff */
[C---:B------:R-:W-:Y:S01]  /*6ef0*/  FMUL R6, R33.reuse, R10 ;  /* 0x0000000a21067220 */ /* 0x040fe20000400000 */
[C---:B------:R-:W-:Y:S01]  /*6f00*/  FMUL R9, R33.reuse, R13 ;  /* 0x0000000d21097220 */ /* 0x040fe20000400000 */
[C---:B------:R-:W-:Y:S01]  /*6f10*/  FMUL R10, R33.reuse, R14 ;  /* 0x0000000e210a7220 */ /* 0x040fe20000400000 */
[----:B------:R-:W-:Y:S01]  /*6f20*/  F2FP.TF32.F32.PACK_B R36, R36 ;  /* 0x00000024ff24723e */ /* 0x000fe200024050ff */
[----:B------:R-:W-:Y:S01]  /*6f30*/  FMUL R13, R33, R17 ;  /* 0x00000011210d7220 */ /* 0x000fe20000400000 */
[----:B------:R-:W-:Y:S01]  /*6f40*/  LOP3.LUT R17, R55, 0xffffe000, RZ, 0xc0, !PT ;  /* 0xffffe00037117812 */ /* 0x000fe200078ec0ff */
[----:B------:R-:W-:Y:S01]  /*6f50*/  FMUL R14, R33, R18 ;  /* 0x00000012210e7220 */ /* 0x000fe20000400000 */
[----:B------:R-:W-:Y:S01]  /*6f60*/  LOP3.LUT R18, R48, 0xffffe000, RZ, 0xc0, !PT ;  /* 0xffffe00030127812 */ /* 0x000fe200078ec0ff */
[----:B------:R-:W-:Y:S01]  /*6f70*/  FFMA R37, R35, R16, R2 ;  /* 0x0000001023257223 */ /* 0x000fe20000000002 */
[----:B------:R-:W-:Y:S01]  /*6f80*/  LOP3.LUT R2, R49, 0xffffe000, RZ, 0xc0, !PT ;  /* 0xffffe00031027812 */ /* 0x000fe200078ec0ff */
[----:B------:R-:W-:Y:S01]  /*6f90*/  FMUL R7, R33, R7 ;  /* 0x0000000721077220 */ /* 0x000fe20000400000 */
[----:B------:R-:W-:Y:S01]  /*6fa0*/  LOP3.LUT R16, R41, 0xffffe000, RZ, 0xc0, !PT ;  /* 0xffffe00029107812 */ /* 0x000fe200078ec0ff */
[C---:B------:R-:W-:Y:S01]  /*6fb0*/  FFMA R38, R35.reuse, R0, R3 ;  /* 0x0000000023267223 */ /* 0x040fe20000000003 */
[----:B------:R-:W-:Y:S01]  /*6fc0*/  LOP3.LUT R0, R50, 0xffffe000, RZ, 0xc0, !PT ;  /* 0xffffe00032007812 */ /* 0x000fe200078ec0ff */
[C---:B------:R-:W-:Y:S01]  /*6fd0*/  FFMA R39, R35.reuse, R17, R7 ;  /* 0x0000001123277223 */ /* 0x040fe20000000007 */
[----:B------:R-:W-:Y:S01]  /*6fe0*/  LOP3.LUT R3, R40, 0xffffe000, RZ, 0xc0, !PT ;  /* 0xffffe00028037812 */ /* 0x000fe200078ec0ff */
[C---:B------:R-:W-:Y:S01]  /*6ff0*/  FFMA R4, R35.reuse, R18, R4 ;  /* 0x0000001223047223 */ /* 0x040fe20000000004 */
[----:B------:R-:W-:Y:S01]  /*7000*/  F2FP.TF32.F32.PACK_B R37, R37 ;  /* 0x00000025ff25723e */ /* 0x000fe200024050ff */
[----:B------:R-:W-:Y:S01]  /*7010*/  FFMA R5, R35, R2, R5 ;  /* 0x0000000223057223 */ /* 0x000fe20000000005 */
[----:B------:R-:W-:Y:S01]  /*7020*/  LOP3.LUT R2, R51, 0xffffe000, RZ, 0xc0, !PT ;  /* 0xffffe00033027812 */ /* 0x000fe200078ec0ff */
[----:B------:R-:W-:Y:S01]  /*7030*/  FMUL R11, R33, R11 ;  /* 0x0000000b210b7220 */ /* 0x000fe20000400000 */
[----:B------:R-:W-:Y:S01]  /*7040*/  F2FP.TF32.F32.PACK_B R38, R38 ;  /* 0x00000026ff26723e */ /* 0x000fe200024050ff */
[C---:B------:R-:W-:Y:S01]  /*7050*/  FFMA R6, R35.reuse, R0, R6 ;  /* 0x0000000023067223 */ /* 0x040fe20000000006 */
[----:B------:R-:W-:Y:S01]  /*7060*/  LOP3.LUT R0, R42, 0xffffe000, RZ, 0xc0, !PT ;  /* 0xffffe0002a007812 */ /* 0x000fe200078ec0ff */
[----:B------:R-:W-:Y:S01]  /*7070*/  FFMA R7, R35, R2, R11 ;  /* 0x0000000223077223 */ /* 0x000fe2000000000b */
[----:B------:R-:W-:Y:S01]  /*7080*/  LOP3.LUT R2, R43, 0xffffe000, RZ, 0xc0, !PT ;  /* 0xffffe0002b027812 */ /* 0x000fe200078ec0ff */
[----:B------:R-:W-:Y:S01]  /*7090*/  FFMA R8, R35, R3, R8 ;  /* 0x0000000323087223 */ /* 0x000fe20000000008 */
[----:B------:R-:W-:Y:S01]  /*70a0*/  LOP3.LUT R3, R45, 0xffffe000, RZ, 0xc0, !PT ;  /* 0xffffe0002d037812 */ /* 0x000fe200078ec0ff */
[----:B------:R-:W-:Y:S01]  /*70b0*/  FFMA R9, R35, R16, R9 ;  /* 0x0000001023097223 */ /* 0x000fe20000000009 */
[----:B------:R-:W-:Y:S01]  /*70c0*/  F2FP.TF32.F32.PACK_B R39, R39 ;  /* 0x00000027ff27723e */ /* 0x000fe200024050ff */
[----:B------:R-:W-:Y:S01]  /*70d0*/  FMUL R15, R33, R15 ;  /* 0x0000000f210f7220 */ /* 0x000fe20000400000 */
[----:B------:R-:W-:Y:S01]  /*70e0*/  LOP3.LUT R16, R46, 0xffffe000, RZ, 0xc0, !PT ;  /* 0xffffe0002e107812 */ /* 0x000fe200078ec0ff */
[C---:B------:R-:W-:Y:S01]  /*70f0*/  FFMA R10, R35.reuse, R0, R10 ;  /* 0x00000000230a7223 */ /* 0x040fe2000000000a */
        /* <DEDUP_REMOVED lines=8> */
[----:B------:R-:W-:Y:S01]  /*7180*/  F2FP.TF32.F32.PACK_B R6, R6 ;  /* 0x00000006ff06723e */ /* 0x000fe200024050ff */
[C---:B------:R-:W-:Y:S01]  /*7190*/  FFMA R13, R35.reuse, R3, R13 ;  /* 0x00000003230d7223 */ /* 0x040fe2000000000d */
[----:B------:R-:W-:Y:S01]  /*71a0*/  F2FP.TF32.F32.PACK_B R7, R7 ;  /* 0x00000007ff07723e */ /* 0x000fe200024050ff */
[C---:B------:R-:W-:Y:S01]  /*71b0*/  FFMA R14, R35.reuse, R16, R14 ;  /* 0x00000010230e7223 */ /* 0x040fe2000000000e */
[----:B------:R-:W-:Y:S01]  /*71c0*/  FFMA R15, R35, R2, R19 ;  /* 0x00000002230f7223 */ /* 0x000fe20000000013 */
[----:B------:R-:W-:Y:S02]  /*71d0*/  F2FP.TF32.F32.PACK_B R8, R8 ;  /* 0x00000008ff08723e */ /* 0x000fe400024050ff */
[----:B------:R1:W-:Y:S01]  /*71e0*/  STSM.16.M88.4 [R81+0x2400], R4 ;  /* 0x0024000451007844 */ /* 0x0003e20000000200 */
[----:B------:R-:W-:Y:S02]  /*71f0*/  F2FP.TF32.F32.PACK_B R9, R9 ;  /* 0x00000009ff09723e */ /* 0x000fe400024050ff */
[----:B------:R-:W-:Y:S02]  /*7200*/  F2FP.TF32.F32.PACK_B R10, R10 ;  /* 0x0000000aff0a723e */ /* 0x000fe400024050ff */
[----:B------:R-:W-:Y:S02]  /*7210*/  F2FP.TF32.F32.PACK_B R11, R11 ;  /* 0x0000000bff0b723e */ /* 0x000fe400024050ff */
[----:B------:R-:W-:Y:S02]  /*7220*/  F2FP.TF32.F32.PACK_B R12, R12 ;  /* 0x0000000cff0c723e */ /* 0x000fe400024050ff */
[----:B------:R-:W-:Y:S01]  /*7230*/  F2FP.TF32.F32.PACK_B R13, R13 ;  /* 0x0000000dff0d723e */ /* 0x000fe200024050ff */
[----:B------:R1:W-:Y:S01]  /*7240*/  STSM.16.M88.4 [R84+0x2000], R8 ;  /* 0x0020000854007844 */ /* 0x0003e20000000200 */
[----:B------:R-:W-:Y:S02]  /*7250*/  F2FP.TF32.F32.PACK_B R14, R14 ;  /* 0x0000000eff0e723e */ /* 0x000fe400024050ff */
[----:B------:R-:W-:Y:S02]  /*7260*/  F2FP.TF32.F32.PACK_B R15, R15 ;  /* 0x0000000fff0f723e */ /* 0x000fe400024050ff */
[----:B------:R-:W-:Y:S02]  /*7270*/  LEA R0, R86, UR48, 0x3 ;  /* 0x0000003056007c11 */ /* 0x000fe4000f8e18ff */
[----:B------:R-:W-:Y:S01]  /*7280*/  @P6 SHF.L.U32 R2, RZ, 0x1f, RZ ;  /* 0x0000001fff026819 */ /* 0x000fe200000006ff */
[----:B------:R1:W-:Y:S01]  /*7290*/  STSM.16.M88.4 [R85+0x2000], R12 ;  /* 0x0020000c55007844 */ /* 0x0003e20000000200 */
        /* <DEDUP_REMOVED lines=8> */
[----:B------:R-:W-:Y:S02]  /*7320*/  UIADD3 UR8, UP0, UPT, UR52, 0x680, URZ ;  /* 0x0000068034087890 */ /* 0x000fe4000ff1e0ff */
[----:B------:R-:W-:Y:S02]  /*7330*/  UIADD3 UR5, UPT, UPT, UR41, 0x20, URZ ;  /* 0x0000002029057890 */ /* 0x000fe4000fffe0ff */
[----:B------:R-:W-:Y:S02]  /*7340*/  UIADD3 UR4, UPT, UPT, UR48, 0x2400, URZ ;  /* 0x0000240030047890 */ /* 0x000fe4000fffe0ff */
[----:B------:R-:W-:Y:S01]  /*7350*/  UIADD3.X UR9, UPT, UPT, URZ, UR53, URZ, UP0, !UPT ;  /* 0x00000035ff097290 */ /* 0x000fe200087fe4ff */
[----:B------:R-:W-:Y:S01]  /*7360*/  UMOV UR6, UR42 ;  /* 0x0000002a00067c82 */ /* 0x000fe20008000000 */
[----:B------:R-:W-:Y:S07]  /*7370*/  UMOV UR7, UR36 ;  /* 0x0000002400077c82 */ /* 0x000fee0008000000 */
[----:B------:R2:W-:Y:S01]  /*7380*/  UTMASTG.3D [UR4], [UR8] ;  /* 0x00000004080073b5 */ /* 0x0005e20008010000 */
[----:B------:R0:W-:Y:S01]  /*7390*/  UTMACMDFLUSH ;  /* 0x00000000000079b7 */ /* 0x0001e20000000000 */
[----:B--2---:R-:W-:Y:S04]  /*73a0*/  DEPBAR.LE SB0, 0x1 ;  /* 0x000080400000791a */ /* 0x004fe80000000000 */
.L_x_110:
[----:B------:R-:W-:Y:S05]  /*73b0*/  BSYNC.RECONVERGENT B0 ;  /* 0x0000000000007941 */ /* 0x000fea0003800200 */
.L_x_109:
[----:B------:R-:W-:Y:S01]  /*73c0*/  BAR.SYNC.DEFER_BLOCKING 0x1, 0x80 ;  /* 0x0042000000007b1d */ /* 0x000fe20000010000 */
[----:B------:R-:W-:Y:S04]  /*73d0*/  UIADD3 UR40, UPT, UPT, UR51, 0x1, URZ ;  /* 0x0000000133287890 */ /* 0x000fe8000fffe0ff */
[----:B------:R-:W-:Y:S04]  /*73e0*/  UISETP.NE.AND UP0, UPT, UR40, 0x4, UPT ;  /* 0x000000042800788c */ /* 0x000fe8000bf05270 */
[----:B------:R-:W-:Y:S01]  /*73f0*/  USEL UR40, UR40, URZ, UP0 ;  /* 0x000000ff28287287 */ /* 0x000fe20008000000 */
[----:B------:R2:W-:Y:S01]  /*7400*/  @P6 SYNCS.ARRIVE.TRANS64.RED.A1T0 RZ, [R21+URZ], RZ ;  /* 0x000000ff15ff69a7 */ /* 0x0005e200081004ff */
[----:B------:R-:W-:Y:S01]  /*7410*/  BSSY B1, `(.L_x_111) ;  /* 0x0000018000017945 */ /* 0x000fe20003800000 */
[----:B------:R-:W3:Y:S02]  /*7420*/  @P6 SYNCS.PHASECHK.TRANS64.TRYWAIT P0, [R0+URZ+0x20], R2 ;  /* 0x00002002000065a7 */ /* 0x000ee400080011ff */
[----:B---3--:R-:W-:Y:S01]  /*7430*/  @P6 SEL R88, RZ, 0x1, !P0 ;  /* 0x00000001ff586807 */ /* 0x008fe20004000000 */
[----:B--2---:R-:W-:Y:S06]  /*7440*/  @!P6 BRA `(.L_x_112) ;  /* 0x000000000050e947 */ /* 0x004fec0003800000 */
        /* <DEDUP_REMOVED lines=8> */
[----:B------:R-:W-:Y:S04]  /*74d0*/  SHF.L.U32 R5, RZ, 0x1f, RZ ;  /* 0x0000001fff057819 */ /* 0x000fe800000006ff */
[----:B------:R-:W1:Y:S02]  /*74e0*/  SYNCS.PHASECHK.TRANS64.TRYWAIT P0, [R0+URZ+0x20], R5 ;  /* 0x00002005000075a7 */ /* 0x000e6400080011ff */
[----:B-1----:R-:W-:Y:S05]  /*74f0*/  @!P0 BRA `(.L_x_115) ;  /* 0x0000004400dc8947 */ /* 0x002fea0003800000 */
.L_x_114:
[----:B------:R-:W-:Y:S05]  /*7500*/  BSYNC B0 ;  /* 0x0000000000007941 */ /* 0x000fea0003800000 */
.L_x_113:
[----:B------:R-:W-:Y:S02]  /*7510*/  ISETP.NE.AND P0, PT, R89, RZ, PT ;  /* 0x000000ff5900720c */ /* 0x000fe40003f05270 */
[----:B------:R-:W-:Y:S11]  /*7520*/  IADD3 R86, PT, PT, R86, 0x1, RZ ;  /* 0x0000000156567810 */ /* 0x000ff60007ffe0ff */
[----:B-1----:R-:W-:Y:S01]  /*7530*/  @P0 IMAD.IADD R0, R74, 0x1, R2 ;  /* 0x000000014a000824 */ /* 0x002fe200078e0202 */
[----:B------:R-:W-:Y:S05]  /*7540*/  @P0 WARPSYNC.ALL ;  /* 0x0000000000000948 */ /* 0x000fea0003800000 */
[----:B------:R2:W3:Y:S04]  /*7550*/  @P0 LDSM.16.M88.4 R52, [R4+UR48+0x400] ;  /* 0x000400300434083b */ /* 0x0004e80008000200 */
[----:B------:R2:W4:Y:S04]  /*7560*/  @P0 LDSM.16.M88.4 R48, [R3+0x400] ;  /* 0x000400000330083b */ /* 0x0005280000000200 */
[----:B------:R2:W1:Y:S04]  /*7570*/  @P0 LDSM.16.M88.4 R40, [R2+0x400] ;  /* 0x000400000228083b */ /* 0x0004680000000200 */
[----:B------:R2:W1:Y:S02]  /*7580*/  @P0 LDSM.16.M88.4 R44, [R0+0x400] ;  /* 0x00040000002c083b */ /* 0x0004640000000200 */
.L_x_112:
[----:B------:R-:W-:Y:S05]  /*7590*/  BSYNC B1 ;  /* 0x0000000000017941 */ /* 0x000fea0003800000 */
.L_x_111:
[----:B--2---:R-:W-:Y:S05]  /*75a0*/  VIADD R0, R34, 0x40 ;  /* 0x0000004022007836 */ /* 0x004fea0000000000 */
        /* <DEDUP_REMOVED lines=20> */
.L_x_116:
[----:B------:R-:W-:Y:S01]  /*76f0*/  ISETP.NE.AND P6, PT, R80, RZ, PT ;  /* 0x000000ff5000720c */ /* 0x000fe20003fc5270 */
[----:B------:R-:W-:Y:S05]  /*7700*/  WARPSYNC.ALL ;  /* 0x0000000000007948 */ /* 0x000fea0003800000 */
[----:B------:R-:W-:Y:S01]  /*7710*/  R2UR UR4, R34 ;  /* 0x00000000220472ca */ /* 0x000fe200000e0000 */
[----:B------:R-:W-:Y:S01]  /*7720*/  IMAD.U32 R0, RZ, RZ, UR40 ;  /* 0x00000028ff007e24 */ /* 0x000fe2000f8e00ff */
[----:B---3--:R-:W-:Y:S01]  /*7730*/  LOP3.LUT R20, R52, 0xffffe000, RZ, 0xc0, !PT ;  /* 0xffffe00034147812 */ /* 0x008fe200078ec0ff */
        /* <DEDUP_REMOVED lines=24> */
[----:B----4-:R-:W-:Y:S01]  /*78c0*/  LOP3.LUT R18, R48, 0xffffe000, RZ, 0xc0, !PT ;  /* 0xffffe00030127812 */ /* 0x010fe200078ec0ff */
        /* <DEDUP_REMOVED lines=68> */
.L_x_118:
[----:B------:R-:W-:Y:S05]  /*7d10*/  BSYNC.RECONVERGENT B0 ;  /* 0x0000000000007941 */ /* 0x000fea0003800200 */
.L_x_117:
[----:B------:R-:W-:Y:S01]  /*7d20*/  BAR.SYNC.DEFER_BLOCKING 0x1, 0x80 ;  /* 0x0042000000007b1d */ /* 0x000fe20000010000 */
[----:B------:R-:W-:Y:S01]  /*7d30*/  UIADD3 UR43, UPT, UPT, UR40, 0x1, URZ ;  /* 0x00000001282b7890 */ /* 0x000fe2000fffe0ff */
[----:B------:R-:W-:Y:S03]  /*7d40*/  HFMA2 R91, -RZ, RZ, 0, 0 ;  /* 0x00000000ff5b7431 */ /* 0x000fe600000001ff */
        /* <DEDUP_REMOVED lines=18> */
.L_x_122:
[----:B------:R-:W-:Y:S05]  /*7e70*/  BSYNC B0 ;  /* 0x0000000000007941 */ /* 0x000fea0003800000 */
.L_x_121:
[----:B------:R-:W-:Y:S01]  /*7e80*/  ISETP.NE.AND P0, PT, R89, RZ, PT ;  /* 0x000000ff5900720c */ /* 0x000fe20003f05270 */
[----:B------:R-:W-:Y:S11]  /*7e90*/  VIADD R86, R86, 0x1 ;  /* 0x0000000156567836 */ /* 0x000ff60000000000 */
[----:B------:R-:W-:Y:S01]  /*7ea0*/  @!UPT UIADD3 URZ, UPT, UPT, URZ, URZ, URZ ;  /* 0x000000fffffff290 */ /* 0x000fe2000fffe0ff */
[----:B-1----:R-:W-:Y:S01]  /*7eb0*/  @P0 IMAD.IADD R0, R74, 0x1, R2 ;  /* 0x000000014a000824 */ /* 0x002fe200078e0202 */
[----:B------:R-:W-:Y:S05]  /*7ec0*/  @P0 WARPSYNC.ALL ;  /* 0x0000000000000948 */ /* 0x000fea0003800000 */
[----:B------:R2:W3:Y:S04]  /*7ed0*/  @P0 LDSM.16.M88.4 R52, [R4+UR48+0x400] ;  /* 0x000400300434083b */ /* 0x0004e80008000200 */
[----:B------:R2:W4:Y:S04]  /*7ee0*/  @P0 LDSM.16.M88.4 R48, [R3+0x400] ;  /* 0x000400000330083b */ /* 0x0005280000000200 */
[----:B------:R2:W1:Y:S04]  /*7ef0*/  @P0 LDSM.16.M88.4 R40, [R2+0x400] ;  /* 0x000400000228083b */ /* 0x0004680000000200 */
[----:B------:R2:W1:Y:S01]  /*7f00*/  @P0 LDSM.16.M88.4 R44, [R0+0x400] ;  /* 0x00040000002c083b */ /* 0x0004620000000200 */
[C---:B------:R-:W-:Y:S04]  /*7f10*/  ISETP.NE.AND P0, PT, R86.reuse, 0x4, PT ;  /* 0x000000045600780c */ /* 0x040fe80003f05270 */
[----:B------:R-:W-:Y:S02]  /*7f20*/  SEL R86, R86, RZ, P0 ;  /* 0x000000ff56567207 */ /* 0x000fe40000000000 */
[----:B------:R-:W-:Y:S02]  /*7f30*/  SEL R91, RZ, 0x1, P0 ;  /* 0x00000001ff5b7807 */ /* 0x000fe40000000000 */
.L_x_120:
[----:B------:R-:W-:Y:S05]  /*7f40*/  BSYNC B1 ;  /* 0x0000000000017941 */ /* 0x000fea0003800000 */
.L_x_119:
        /* <DEDUP_REMOVED lines=21> */
.L_x_124:
        /* <DEDUP_REMOVED lines=79> */
[----:B------:R-:W-:Y:S01]  /*8590*/  @P6 SHF.L.U32 R2, R91, 0x1f, RZ ;  /* 0x0000001f5b026819 */ /* 0x000fe200000006ff */
        /* <DEDUP_REMOVED lines=18> */
.L_x_126:
[----:B------:R-:W-:Y:S05]  /*86c0*/  BSYNC.RECONVERGENT B0 ;  /* 0x0000000000007941 */ /* 0x000fea0003800200 */
.L_x_125:
        /* <DEDUP_REMOVED lines=17> */
[----:B------:R-:W-:Y:S04]  /*87e0*/  SHF.L.U32 R5, R91, 0x1f, RZ ;  /* 0x0000001f5b057819 */ /* 0x000fe800000006ff */
[----:B------:R-:W1:Y:S02]  /*87f0*/  SYNCS.PHASECHK.TRANS64.TRYWAIT P0, [R0+URZ+0x20], R5 ;  /* 0x00002005000075a7 */ /* 0x000e6400080011ff */
[----:B-1----:R-:W-:Y:S05]  /*8800*/  @!P0 BRA `(.L_x_131) ;  /* 0x0000003400408947 */ /* 0x002fea0003800000 */
.L_x_130:
[----:B------:R-:W-:Y:S05]  /*8810*/  BSYNC B0 ;  /* 0x0000000000007941 */ /* 0x000fea0003800000 */
.L_x_129:
[----:B------:R-:W-:Y:S01]  /*8820*/  ISETP.NE.AND P0, PT, R89, RZ, PT ;  /* 0x000000ff5900720c */ /* 0x000fe20003f05270 */
[----:B------:R-:W-:Y:S11]  /*8830*/  VIADD R86, R86, 0x1 ;  /* 0x0000000156567836 */ /* 0x000ff60000000000 */
[----:B------:R-:W-:Y:S01]  /*8840*/  @!UPT UIADD3 URZ, UPT, UPT, URZ, URZ, URZ ;  /* 0x000000fffffff290 */ /* 0x000fe2000fffe0ff */
[----:B-1----:R-:W-:Y:S01]  /*8850*/  @P0 IMAD.IADD R0, R74, 0x1, R2 ;  /* 0x000000014a000824 */ /* 0x002fe200078e0202 */
[----:B------:R-:W-:Y:S05]  /*8860*/  @P0 WARPSYNC.ALL ;  /* 0x0000000000000948 */ /* 0x000fea0003800000 */
[----:B------:R-:W2:Y:S04]  /*8870*/  @P0 LDSM.16.M88.4 R52, [R4+UR48+0x400] ;  /* 0x000400300434083b */ /* 0x000ea80008000200 */
[----:B------:R-:W3:Y:S04]  /*8880*/  @P0 LDSM.16.M88.4 R48, [R3+0x400] ;  /* 0x000400000330083b */ /* 0x000ee80000000200 */
[----:B------:R-:W4:Y:S04]  /*8890*/  @P0 LDSM.16.M88.4 R40, [R2+0x400] ;  /* 0x000400000228083b */ /* 0x000f280000000200 */
[----:B------:R1:W2:Y:S01]  /*88a0*/  @P0 LDSM.16.M88.4 R44, [R0+0x400] ;  /* 0x00040000002c083b */ /* 0x0002a20000000200 */
[C---:B------:R-:W-:Y:S04]  /*88b0*/  ISETP.NE.AND P0, PT, R86.reuse, 0x4, PT ;  /* 0x000000045600780c */ /* 0x040fe80003f05270 */
[----:B------:R-:W-:Y:S02]  /*88c0*/  SEL R86, R86, RZ, P0 ;  /* 0x000000ff56567207 */ /* 0x000fe40000000000 */
[----:B-1----:R-:W-:Y:S04]  /*88d0*/  SEL R0, RZ, 0x1, P0 ;  /* 0x00000001ff007807 */ /* 0x002fe80000000000 */
[----:B------:R-:W-:Y:S02]  /*88e0*/  LOP3.LUT R91, R91, R0, RZ, 0x3c, !PT ;  /* 0x000000005b5b7212 */ /* 0x000fe400078e3cff */
.L_x_128:
[----:B------:R-:W-:Y:S05]  /*88f0*/  BSYNC B1 ;  /* 0x0000000000017941 */ /* 0x000fea0003800000 */
.L_x_127:
[----:B------:R-:W-:Y:S05]  /*8900*/  VIADD R0, R34, 0x80 ;  /* 0x0000008022007836 */ /* 0x000fea0000000000 */
[----:B------:R-:W-:Y:S04]  /*8910*/  SHF.R.U32.HI R0, RZ, 0x15, R0 ;  /* 0x00000015ff007819 */ /* 0x000fe80000011600 */
[----:B------:R-:W-:Y:S11]  /*8920*/  LOP3.LUT P0, RZ, R0, 0x3, R69, 0x48, !PT ;  /* 0x0000000300ff7812 */ /* 0x000ff60007804845 */
[----:B------:R-:W-:Y:S02]  /*8930*/  @!UPT UIADD3 URZ, UPT, UPT, URZ, URZ, URZ ;  /* 0x000000fffffff290 */ /* 0x000fe4000fffe0ff */
[----:B------:R-:W-:Y:S05]  /*8940*/  @!P0 BRA `(.L_x_132) ;  /* 0x0000000000408947 */ /* 0x000fea0003800000 */
[----:B------:R-:W5:Y:S01]  /*8950*/  LDCU.64 UR8, c[0x4][0x70] ;  /* 0x01000e00ff0877ac */ /* 0x000f620008000a00 */
[----:B------:R-:W-:Y:S01]  /*8960*/  MOV R3, 0x0 ;  /* 0x0000000000037802 */ /* 0x000fe20000000f00 */
[----:B-1----:R-:W-:Y:S02]  /*8970*/  HFMA2 R12, -RZ, RZ, 0, 5.9604644775390625e-08 ;  /* 0x00000001ff0c7431 */ /* 0x002fe400000001ff */
[----:B------:R-:W-:Y:S02]  /*8980*/  IMAD.MOV.U32 R8, RZ, RZ, 0x192 ;  /* 0x00000192ff087424 */ /* 0x000fe400078e00ff */
[----:B------:R-:W-:Y:S01]  /*8990*/  IMAD.MOV.U32 R13, RZ, RZ, RZ ;  /* 0x000000ffff0d7224 */ /* 0x000fe200078e00ff */
[----:B------:R-:W1:Y:S01]  /*89a0*/  LDCU.64 UR6, c[0x4][0x78] ;  /* 0x01000f00ff0677ac */ /* 0x000e620008000a00 */
[----:B------:R-:W2:Y:S01]  /*89b0*/  LDC.64 R2, c[0x4][R3] ;  /* 0x0100000003027b82 */ /* 0x000ea20000000a00 */
[----:B------:R-:W3:Y:S01]  /*89c0*/  LDCU.64 UR4, c[0x4][0x10] ;  /* 0x01000200ff0477ac */ /* 0x000ee20008000a00 */
[----:B-----5:R-:W-:Y:S01]  /*89d0*/  MOV R5, UR9 ;  /* 0x0000000900057c02 */ /* 0x020fe20008000f00 */
[----:B------:R-:W-:Y:S01]  /*89e0*/  IMAD.U32 R4, RZ, RZ, UR8 ;  /* 0x00000008ff047e24 */ /* 0x000fe2000f8e00ff */
[----:B-1----:R-:W-:Y:S01]  /*89f0*/  MOV R7, UR7 ;  /* 0x0000000700077c02 */ /* 0x002fe20008000f00 */
[----:B------:R-:W-:Y:S01]  /*8a00*/  IMAD.U32 R6, RZ, RZ, UR6 ;  /* 0x00000006ff067e24 */ /* 0x000fe2000f8e00ff */
[----:B---3--:R-:W-:Y:S01]  /*8a10*/  MOV R11, UR5 ;  /* 0x00000005000b7c02 */ /* 0x008fe20008000f00 */
[----:B------:R-:W-:Y:S02]  /*8a20*/  IMAD.U32 R10, RZ, RZ, UR4 ;  /* 0x00000004ff0a7e24 */ /* 0x000fe4000f8e00ff */
[----:B------:R-:W-:Y:S07]  /*8a30*/  LEPC R20, `(.L_x_132) ;  /* 0x000000001014794e */ /* 0x000fee0000000000 */
[----:B--2-4-:R-:W-:Y:S05]  /*8a40*/  CALL.ABS.NOINC R2 ;  /* 0x0000000002007343 */ /* 0x014fea0003c00000 */
.L_x_132:
[----:B------:R-:W-:Y:S01]  /*8a50*/  ISETP.NE.AND P6, PT, R80, RZ, PT ;  /* 0x000000ff5000720c */ /* 0x000fe20003fc5270 */
[----:B------:R-:W-:Y:S05]  /*8a60*/  WARPSYNC.ALL ;  /* 0x0000000000007948 */ /* 0x000fea0003800000 */
[----:B------:R-:W-:Y:S01]  /*8a70*/  R2UR UR4, R34 ;  /* 0x00000000220472ca */ /* 0x000fe200000e0000 */
[----:B------:R-:W-:Y:S01]  /*8a80*/  IMAD.U32 R0, RZ, RZ, UR40 ;  /* 0x00000028ff007e24 */ /* 0x000fe2000f8e00ff */
[----:B--2---:R-:W-:Y:S01]  /*8a90*/  LOP3.LUT R20, R52, 0xffffe000, RZ, 0xc0, !PT ;  /* 0xffffe00034147812 */ /* 0x004fe200078ec0ff */
        /* <DEDUP_REMOVED lines=24> */
[----:B---3--:R-:W-:Y:S01]  /*8c20*/  LOP3.LUT R18, R48, 0xffffe000, RZ, 0xc0, !PT ;  /* 0xffffe00030127812 */ /* 0x008fe200078ec0ff */
[----:B------:R-:W-:Y:S01]  /*8c30*/  FFMA R37, R35, R16, R2 ;  /* 0x0000001023257223 */ /* 0x000fe20000000002 */
[----:B------:R-:W-:Y:S01]  /*8c40*/  LOP3.LUT R2, R49, 0xffffe000, RZ, 0xc0, !PT ;  /* 0xffffe00031027812 */ /* 0x000fe200078ec0ff */
[----:B------:R-:W-:Y:S01]  /*8c50*/  FMUL R7, R33, R7 ;  /* 0x0000000721077220 */ /* 0x000fe20000400000 */
[----:B----4-:R-:W-:Y:S01]  /*8c60*/  LOP3.LUT R16, R41, 0xffffe000, RZ, 0xc0, !PT ;  /* 0xffffe00029107812 */ /* 0x010fe200078ec0ff */
        /* <DEDUP_REMOVED lines=43> */
[----:B------:R-:W-:Y:S02]  /*8f20*/  F2FP.TF32.F32.PACK_B R15, R15 ;  /* 0x0000000fff0f723e */ /* 0x000fe400024050ff */
[----:B------:R-:W-:Y:S02]  /*8f30*/  LEA R0, R86, UR48, 0x3 ;  /* 0x0000003056007c11 */ /* 0x000fe4000f8e18ff */
[----:B------:R-:W-:Y:S01]  /*8f40*/  @P6 SHF.L.U32 R2, R91, 0x1f, RZ ;  /* 0x0000001f5b026819 */ /* 0x000fe200000006ff */
        /* <DEDUP_REMOVED lines=10> */
[----:B------:R-:W-:Y:S02]  /*8ff0*/  UIADD3 UR8, UP0, UPT, UR52, 0x680, URZ ;  /* 0x0000068034087890 */ /* 0x000fe4000ff1e0ff */
[----:B------:R-:W-:Y:S02]  /*9000*/  UIADD3 UR5, UPT, UPT, UR41, 0x80, URZ ;  /* 0x0000008029057890 */ /* 0x000fe4000fffe0ff */
[----:B------:R-:W-:Y:S01]  /*9010*/  MOV R70, UR10 ;  /* 0x0000000a00467c02 */ /* 0x000fe20008000f00 */
[----:B------:R-:W-:Y:S01]  /*9020*/  UIADD3.X UR9, UPT, UPT, URZ, UR53, URZ, UP0, !UPT ;  /* 0x00000035ff097290 */ /* 0x000fe200087fe4ff */
[----:B------:R-:W-:Y:S02]  /*9030*/  UMOV UR6, UR42 ;  /* 0x0000002a00067c82 */ /* 0x000fe40008000000 */
[----:B------:R-:W-:Y:S01]  /*9040*/  R2UR UR4, R70 ;  /* 0x00000000460472ca */ /* 0x000fe200000e0000 */
[----:B------:R-:W-:Y:S11]  /*9050*/  UMOV UR7, UR36 ;  /* 0x0000002400077c82 */ /* 0x000ff60008000000 */
[----:B------:R-:W-:Y:S01]  /*9060*/  @!UPT UIADD3 URZ, UPT, UPT, URZ, URZ, URZ ;  /* 0x000000fffffff290 */ /* 0x000fe2000fffe0ff */
[----:B------:R2:W-:Y:S01]  /*9070*/  UTMASTG.3D [UR4], [UR8] ;  /* 0x00000004080073b5 */ /* 0x0005e20008010000 */
[----:B------:R0:W-:Y:S01]  /*9080*/  UTMACMDFLUSH ;  /* 0x00000000000079b7 */ /* 0x0001e20000000000 */
[----:B--2---:R-:W-:Y:S04]  /*9090*/  DEPBAR.LE SB0, 0x1 ;  /* 0x000080400000791a */ /* 0x004fe80000000000 */
.L_x_134:
[----:B------:R-:W-:Y:S05]  /*90a0*/  BSYNC.RECONVERGENT B0 ;  /* 0x0000000000007941 */ /* 0x000fea0003800200 */
.L_x_133:
        /* <DEDUP_REMOVED lines=20> */
.L_x_138:
[----:B------:R-:W-:Y:S05]  /*91f0*/  BSYNC B0 ;  /* 0x0000000000007941 */ /* 0x000fea0003800000 */
.L_x_137:
        /* <DEDUP_REMOVED lines=13> */
.L_x_136:
[----:B------:R-:W-:Y:S05]  /*92d0*/  BSYNC B1 ;  /* 0x0000000000017941 */ /* 0x000fea0003800000 */
.L_x_135:
        /* <DEDUP_REMOVED lines=21> */
.L_x_140:
        /* <DEDUP_REMOVED lines=98> */
.L_x_142:
[----:B------:R-:W-:Y:S05]  /*9a50*/  BSYNC.RECONVERGENT B0 ;  /* 0x0000000000007941 */ /* 0x000fea0003800200 */
.L_x_141:
        /* <DEDUP_REMOVED lines=20> */
.L_x_146:
[----:B------:R-:W-:Y:S05]  /*9ba0*/  BSYNC B0 ;  /* 0x0000000000007941 */ /* 0x000fea0003800000 */
.L_x_145:
        /* <DEDUP_REMOVED lines=13> */
.L_x_144:
[----:B------:R-:W-:Y:S05]  /*9c80*/  BSYNC B1 ;  /* 0x0000000000017941 */ /* 0x000fea0003800000 */
.L_x_143:
        /* <DEDUP_REMOVED lines=21> */
.L_x_148:
        /* <DEDUP_REMOVED lines=98> */
.L_x_150:
[----:B------:R-:W-:Y:S05]  /*a400*/  BSYNC.RECONVERGENT B0 ;  /* 0x0000000000007941 */ /* 0x000fea0003800200 */
.L_x_149:
        /* <DEDUP_REMOVED lines=12> */
[----:B------:R-:W-:Y:S04]  /*a4d0*/  @P1 IMAD R86, R86, 0x2000, R87 ;  /* 0x0000200056561824 */ /* 0x000fe800078e0257 */
[----:B------:R-:W-:Y:S05]  /*a4e0*/  @P1 VIADD R2, R86, UR48 ;  /* 0x0000003056021c36 */ /* 0x000fea0008000000 */
[----:B------:R-:W-:Y:S01]  /*a4f0*/  @P1 IADD3 R90, PT, PT, R90, R2, RZ ;  /* 0x000000025a5a1210 */ /* 0x000fe20007ffe0ff */
[----:B------:R-:W-:Y:S01]  /*a500*/  @P1 IMAD.IADD R2, R74, 0x1, R2 ;  /* 0x000000014a021824 */ /* 0x000fe200078e0202 */
[----:B------:R-:W-:Y:S06]  /*a510*/  @P0 BRA `(.L_x_154) ;  /* 0x00000000000c0947 */ /* 0x000fec0003800000 */
[----:B------:R-:W-:Y:S04]  /*a520*/  SHF.L.U32 R91, R91, 0x1f, RZ ;  /* 0x0000001f5b5b7819 */ /* 0x000fe800000006ff */
[----:B------:R-:W2:Y:S02]  /*a530*/  SYNCS.PHASECHK.TRANS64.TRYWAIT P0, [R0+URZ+0x20], R91 ;  /* 0x0000205b000075a7 */ /* 0x000ea400080011ff */
[----:B--2---:R-:W-:Y:S05]  /*a540*/  @!P0 BRA `(.L_x_155) ;  /* 0x00000018002c8947 */ /* 0x004fea0003800000 */
.L_x_154:
[----:B------:R-:W-:Y:S05]  /*a550*/  BSYNC B0 ;  /* 0x0000000000007941 */ /* 0x000fea0003800000 */
.L_x_153:
[----:B------:R-:W-:Y:S11]  /*a560*/  ISETP.NE.AND P0, PT, R89, RZ, PT ;  /* 0x000000ff5900720c */ /* 0x000ff60003f05270 */
[----:B------:R-:W-:Y:S02]  /*a570*/  @!UPT UIADD3 URZ, UPT, UPT, URZ, URZ, URZ ;  /* 0x000000fffffff290 */ /* 0x000fe4000fffe0ff */
[----:B--2---:R-:W-:Y:S01]  /*a580*/  @P0 IADD3 R0, PT, PT, R74, R90, RZ ;  /* 0x0000005a4a000210 */ /* 0x004fe20007ffe0ff */
[----:B------:R-:W-:Y:S05]  /*a590*/  @P0 WARPSYNC.ALL ;  /* 0x0000000000000948 */ /* 0x000fea0003800000 */
[----:B------:R2:W3:Y:S04]  /*a5a0*/  @P0 LDSM.16.M88.4 R52, [R86+UR48+0x400] ;  /* 0x000400305634083b */ /* 0x0004e80008000200 */
[----:B------:R2:W4:Y:S04]  /*a5b0*/  @P0 LDSM.16.M88.4 R48, [R2+0x400] ;  /* 0x000400000230083b */ /* 0x0005280000000200 */
[----:B------:R2:W1:Y:S04]  /*a5c0*/  @P0 LDSM.16.M88.4 R40, [R90+0x400] ;  /* 0x000400005a28083b */ /* 0x0004680000000200 */
[----:B------:R2:W1:Y:S02]  /*a5d0*/  @P0 LDSM.16.M88.4 R44, [R0+0x400] ;  /* 0x00040000002c083b */ /* 0x0004640000000200 */
.L_x_152:
[----:B------:R-:W-:Y:S05]  /*a5e0*/  BSYNC B1 ;  /* 0x0000000000017941 */ /* 0x000fea0003800000 */
.L_x_151:
        /* <DEDUP_REMOVED lines=21> */
.L_x_156:
[----:B------:R-:W-:Y:S01]  /*a740*/  ISETP.NE.AND P0, PT, R76, RZ, PT ;  /* 0x000000ff4c00720c */ /* 0x000fe20003f05270 */
[----:B------:R-:W-:Y:S05]  /*a750*/  WARPSYNC.ALL ;  /* 0x0000000000007948 */ /* 0x000fea0003800000 */
[----:B------:R-:W-:Y:S01]  /*a760*/  R2UR UR4, R34 ;  /* 0x00000000220472ca */ /* 0x000fe200000e0000 */
[----:B------:R-:W-:Y:S01]  /*a770*/  BSSY.RECONVERGENT B0, `(.L_x_157) ;  /* 0x000005c000007945 */ /* 0x000fe20003800200 */
[----:B------:R-:W-:Y:S02]  /*a780*/  R2UR UR5, R83 ;  /* 0x00000000530572ca */ /* 0x000fe400000e0000 */
[----:B---3--:R-:W-:Y:S02]  /*a790*/  LOP3.LUT R0, R52, 0xffffe000, RZ, 0xc0, !PT ;  /* 0xffffe00034007812 */ /* 0x008fe400078ec0ff */
[----:B------:R-:W-:Y:S02]  /*a7a0*/  LOP3.LUT R2, R53, 0xffffe000, RZ, 0xc0, !PT ;  /* 0xffffe00035027812 */ /* 0x000fe400078ec0ff */
[----:B------:R-:W-:Y:S02]  /*a7b0*/  LOP3.LUT R3, R54, 0xffffe000, RZ, 0xc0, !PT ;  /* 0xffffe00036037812 */ /* 0x000fe400078ec0ff */
[----:B------:R-:W-:Y:S02]  /*a7c0*/  LOP3.LUT R20, R55, 0xffffe000, RZ, 0xc0, !PT ;  /* 0xffffe00037147812 */ /* 0x000fe400078ec0ff */
[----:B----4-:R-:W-:Y:S01]  /*a7d0*/  LOP3.LUT R21, R48, 0xffffe000, RZ, 0xc0, !PT ;  /* 0xffffe00030157812 */ /* 0x010fe200078ec0ff */
[----:B-1----:R-:W1:Y:S01]  /*a7e0*/  LDTM.16dp128bit.x8 R4, tmem[UR4+0xe0] ;  /* 0x0000e004000479ee */ /* 0x002e620008180000 */
[----:B------:R-:W-:Y:S01]  /*a7f0*/  LOP3.LUT R34, R49, 0xffffe000, RZ, 0xc0, !PT ;  /* 0xffffe00031227812 */ /* 0x000fe200078ec0ff */
[----:B------:R-:W-:Y:S01]  /*a800*/  UIADD3 UR5, UPT, UPT, UR5, 0xb0, URZ ;  /* 0x000000b005057890 */ /* 0x000fe2000fffe0ff */
[----:B------:R-:W-:Y:S01]  /*a810*/  LOP3.LUT R36, R50, 0xffffe000, RZ, 0xc0, !PT ;  /* 0xffffe00032247812 */ /* 0x000fe200078ec0ff */
[----:B------:R-:W-:Y:S01]  /*a820*/  NOP ;  /* 0x0000000000007918 */ /* 0x000fe20000000000 */
[----:B------:R-:W-:Y:S01]  /*a830*/  LOP3.LUT R37, R51, 0xffffe000, RZ, 0xc0, !PT ;  /* 0xffffe00033257812 */ /* 0x000fe200078ec0ff */
[----:B------:R-:W-:Y:S01]  /*a840*/  UPRMT UR5, UR37, 0x654, UR5 ;  /* 0x0000065425057896 */ /* 0x000fe20008000005 */
[----:B------:R-:W-:Y:S02]  /*a850*/  LOP3.LUT R38, R40, 0xffffe000, RZ, 0xc0, !PT ;  /* 0xffffe00028267812 */ /* 0x000fe400078ec0ff */
[----:B------:R-:W-:Y:S02]  /*a860*/  LOP3.LUT R39, R41, 0xffffe000, RZ, 0xc0, !PT ;  /* 0xffffe00029277812 */ /* 0x000fe400078ec0ff */
[----:B------:R-:W-:Y:S02]  /*a870*/  LOP3.LUT R40, R42, 0xffffe000, RZ, 0xc0, !PT ;  /* 0xffffe0002a287812 */ /* 0x000fe400078ec0ff */
[----:B------:R-:W-:Y:S02]  /*a880*/  LOP3.LUT R41, R43, 0xffffe000, RZ, 0xc0, !PT ;  /* 0xffffe0002b297812 */ /* 0x000fe400078ec0ff */
[----:B------:R-:W-:Y:S01]  /*a890*/  LOP3.LUT R42, R44, 0xffffe000, RZ, 0xc0, !PT ;  /* 0xffffe0002c2a7812 */ /* 0x000fe200078ec0ff */
[----:B-1----:R-:W-:Y:S01]  /*a8a0*/  SYNCS.ARRIVE.TRANS64.RED.A1T0 RZ, [UR5], RZ ;  /* 0x000000ffffff79a7 */ /* 0x002fe20008100405 */
[----:B------:R-:W-:Y:S02]  /*a8b0*/  LOP3.LUT R43, R45, 0xffffe000, RZ, 0xc0, !PT ;  /* 0xffffe0002d2b7812 */ /* 0x000fe400078ec0ff */
[----:B------:R-:W-:Y:S02]  /*a8c0*/  LOP3.LUT R44, R46, 0xffffe000, RZ, 0xc0, !PT ;  /* 0xffffe0002e2c7812 */ /* 0x000fe400078ec0ff */
[----:B------:R-:W-:Y:S01]  /*a8d0*/  LOP3.LUT R45, R47, 0xffffe000, RZ, 0xc0, !PT ;  /* 0xffffe0002f2d7812 */ /* 0x000fe200078ec0ff */
[C---:B------:R-:W-:Y:S01]  /*a8e0*/  FMUL R4, R33.reuse, R4 ;  /* 0x0000000421047220 */ /* 0x040fe20000400000 */
[C---:B------:R-:W-:Y:S01]  /*a8f0*/  FMUL R5, R33.reuse, R5 ;  /* 0x0000000521057220 */ /* 0x040fe20000400000 */
[C---:B------:R-:W-:Y:S01]  /*a900*/  FMUL R6, R33.reuse, R6 ;  /* 0x0000000621067220 */ /* 0x040fe20000400000 */
[----:B------:R-:W-:Y:S01]  /*a910*/  FMUL R7, R33, R7 ;  /* 0x0000000721077220 */ /* 0x000fe20000400000 */
[----:B------:R-:W-:Y:S01]  /*a920*/  FFMA R4, R35, R0, R4 ;  /* 0x0000000023047223 */ /* 0x000fe20000000004 */
[----:B------:R-:W-:Y:S01]  /*a930*/  FMUL R8, R33, R8 ;  /* 0x0000000821087220 */ /* 0x000fe20000400000 */
[----:B------:R-:W-:Y:S01]  /*a940*/  FFMA R5, R35, R2, R5 ;  /* 0x0000000223057223 */ /* 0x000fe20000000005 */
[----:B------:R-:W-:Y:S01]  /*a950*/  FMUL R9, R33, R9 ;  /* 0x0000000921097220 */ /* 0x000fe20000400000 */
[----:B------:R-:W-:Y:S01]  /*a960*/  FFMA R6, R35, R3, R6 ;  /* 0x0000000323067223 */ /* 0x000fe20000000006 */
[----:B------:R-:W-:Y:S01]  /*a970*/  F2FP.TF32.F32.PACK_B R4, R4 ;  /* 0x00000004ff04723e */ /* 0x000fe200024050ff */
[----:B------:R-:W-:Y:S01]  /*a980*/  FMUL R10, R33, R10 ;  /* 0x0000000a210a7220 */ /* 0x000fe20000400000 */
[----:B------:R-:W-:Y:S01]  /*a990*/  F2FP.TF32.F32.PACK_B R5, R5 ;  /* 0x00000005ff05723e */ /* 0x000fe200024050ff */
[----:B------:R-:W-:Y:S01]  /*a9a0*/  FFMA R7, R35, R20, R7 ;  /* 0x0000001423077223 */ /* 0x000fe20000000007 */
[----:B------:R-:W-:Y:S01]  /*a9b0*/  FMUL R11, R33, R11 ;  /* 0x0000000b210b7220 */ /* 0x000fe20000400000 */
        /* <DEDUP_REMOVED lines=8> */
[----:B------:R-:W-:Y:S01]  /*aa40*/  F2FP.TF32.F32.PACK_B R6, R6 ;  /* 0x00000006ff06723e */ /* 0x000fe200024050ff */
[----:B------:R-:W-:Y:S01]  /*aa50*/  FFMA R12, R35, R38, R12 ;  /* 0x00000026230c7223 */ /* 0x000fe2000000000c */
[----:B------:R-:W-:Y:S01]  /*aa60*/  F2FP.TF32.F32.PACK_B R7, R7 ;  /* 0x00000007ff07723e */ /* 0x000fe200024050ff */
[----:B------:R-:W-:Y:S01]  /*aa70*/  FMUL R16, R33, R16 ;  /* 0x0000001021107220 */ /* 0x000fe20000400000 */
[----:B------:R-:W-:Y:S01]  /*aa80*/  FFMA R13, R35, R39, R13 ;  /* 0x00000027230d7223 */ /* 0x000fe2000000000d */
[----:B------:R-:W-:Y:S01]  /*aa90*/  FMUL R17, R33, R17 ;  /* 0x0000001121117220 */ /* 0x000fe20000400000 */
[----:B------:R-:W-:Y:S01]  /*aaa0*/  FFMA R14, R35, R40, R14 ;  /* 0x00000028230e7223 */ /* 0x000fe2000000000e */
[----:B------:R1:W-:Y:S01]  /*aab0*/  STSM.16.M88.4 [R82+0x6400], R4 ;  /* 0x0064000452007844 */ /* 0x0003e20000000200 */
[----:B------:R-:W-:Y:S01]  /*aac0*/  FMUL R18, R33, R18 ;  /* 0x0000001221127220 */ /* 0x000fe20000400000 */
[----:B------:R-:W-:Y:S01]  /*aad0*/  FFMA R15, R35, R41, R15 ;  /* 0x00000029230f7223 */ /* 0x000fe2000000000f */
[----:B------:R-:W-:Y:S01]  /*aae0*/  FMUL R19, R33, R19 ;  /* 0x0000001321137220 */ /* 0x000fe20000400000 */
[----:B------:R-:W-:Y:S01]  /*aaf0*/  F2FP.TF32.F32.PACK_B R8, R8 ;  /* 0x00000008ff08723e */ /* 0x000fe200024050ff */
[C---:B------:R-:W-:Y:S01]  /*ab00*/  FFMA R16, R35.reuse, R42, R16 ;  /* 0x0000002a23107223 */ /* 0x040fe20000000010 */
[----:B------:R-:W-:Y:S01]  /*ab10*/  F2FP.TF32.F32.PACK_B R9, R9 ;  /* 0x00000009ff09723e */ /* 0x000fe200024050ff */
[C---:B------:R-:W-:Y:S01]  /*ab20*/  FFMA R17, R35.reuse, R43, R17 ;  /* 0x0000002b23117223 */ /* 0x040fe20000000011 */
[----:B------:R-:W-:Y:S01]  /*ab30*/  F2FP.TF32.F32.PACK_B R10, R10 ;  /* 0x0000000aff0a723e */ /* 0x000fe200024050ff */
[C---:B------:R-:W-:Y:S01]  /*ab40*/  FFMA R18, R35.reuse, R44, R18 ;  /* 0x0000002c23127223 */ /* 0x040fe20000000012 */
[----:B------:R-:W-:Y:S01]  /*ab50*/  F2FP.TF32.F32.PACK_B R11, R11 ;  /* 0x0000000bff0b723e */ /* 0x000fe200024050ff */
[----:B------:R-:W-:Y:S01]  /*ab60*/  FFMA R19, R35, R45, R19 ;  /* 0x0000002d23137223 */ /* 0x000fe20000000013 */
[----:B------:R-:W-:Y:S02]  /*ab70*/  F2FP.TF32.F32.PACK_B R12, R12 ;  /* 0x0000000cff0c723e */ /* 0x000fe400024050ff */
[----:B------:R-:W-:Y:S01]  /*ab80*/  F2FP.TF32.F32.PACK_B R13, R13 ;  /* 0x0000000dff0d723e */ /* 0x000fe200024050ff */
[----:B------:R1:W-:Y:S01]  /*ab90*/  STSM.16.M88.4 [R81+0x6400], R8 ;  /* 0x0064000851007844 */ /* 0x0003e20000000200 */
[----:B------:R-:W-:Y:S02]  /*aba0*/  F2FP.TF32.F32.PACK_B R14, R14 ;  /* 0x0000000eff0e723e */ /* 0x000fe400024050ff */
[----:B------:R-:W-:Y:S02]  /*abb0*/  F2FP.TF32.F32.PACK_B R15, R15 ;  /* 0x0000000fff0f723e */ /* 0x000fe400024050ff */
[----:B------:R-:W-:Y:S02]  /*abc0*/  F2FP.TF32.F32.PACK_B R16, R16 ;  /* 0x00000010ff10723e */ /* 0x000fe400024050ff */
[----:B------:R-:W-:Y:S01]  /*abd0*/  F2FP.TF32.F32.PACK_B R17, R17 ;  /* 0x00000011ff11723e */ /* 0x000fe200024050ff */
[----:B------:R1:W-:Y:S01]  /*abe0*/  STSM.16.M88.4 [R84+0x6000], R12 ;  /* 0x0060000c54007844 */ /* 0x0003e20000000200 */
[----:B------:R-:W-:Y:S02]  /*abf0*/  F2FP.TF32.F32.PACK_B R18, R18 ;  /* 0x00000012ff12723e */ /* 0x000fe400024050ff */
[----:B------:R-:W-:Y:S05]  /*ac00*/  F2FP.TF32.F32.PACK_B R19, R19 ;  /* 0x00000013ff13723e */ /* 0x000fea00024050ff */
        /* <DEDUP_REMOVED lines=18> */
.L_x_158:
[----:B------:R-:W-:Y:S05]  /*ad30*/  BSYNC.RECONVERGENT B0 ;  /* 0x0000000000007941 */ /* 0x000fea0003800200 */
.L_x_157:
[----:B------:R-:W-:Y:S01]  /*ad40*/  BAR.SYNC.DEFER_BLOCKING 0x1, 0x80 ;  /* 0x0042000000007b1d */ /* 0x000fe20000010000 */
[----:B------:R-:W-:Y:S01]  /*ad50*/  UISETP.NE.AND UP0, UPT, UR49, -0x8, UPT ;  /* 0xfffffff83100788c */ /* 0x000fe2000bf05270 */
[----:B------:R-:W-:Y:S08]  /*ad60*/  IADD3 R31, PT, PT, R31, 0x1, RZ ;  /* 0x000000011f1f7810 */ /* 0x000ff00007ffe0ff */
[----:B------:R-:W-:Y:S05]  /*ad70*/  BRA.U !UP0, `(.L_x_159) ;  /* 0x0000000108287547 */ /* 0x000fea000b800000 */
[----:B------:R-:W-:Y:S01]  /*ad80*/  ISETP.NE.AND P0, PT, R80, RZ, PT ;  /* 0x000000ff5000720c */ /* 0x000fe20003f05270 */
[----:B------:R-:W-:Y:S01]  /*ad90*/  IMAD.U32 R2, RZ, RZ, UR51 ;  /* 0x00000033ff027e24 */ /* 0x000fe2000f8e00ff */
[----:B------:R-:W-:Y:S01]  /*ada0*/  UIADD3 UR51, UPT, UPT, UR51, 0x1, URZ ;  /* 0x0000000133337890 */ /* 0x000fe2000fffe0ff */
[----:B------:R-:W-:Y:S03]  /*adb0*/  IMAD.U32 R0, RZ, RZ, UR37 ;  /* 0x00000025ff007e24 */ /* 0x000fe6000f8e00ff */
[----:B------:R-:W-:Y:S04]  /*adc0*/  UISETP.NE.AND UP0, UPT, UR51, 0x4, UPT ;  /* 0x000000043300788c */ /* 0x000fe8000bf05270 */
[----:B------:R-:W-:Y:S03]  /*add0*/  USEL UR51, UR51, URZ, UP0 ;  /* 0x000000ff33337287 */ /* 0x000fe60008000000 */
[----:B------:R-:W-:Y:S05]  /*ade0*/  @P0 LEA R2, R2, UR48, 0x3 ;  /* 0x0000003002020c11 */ /* 0x000fea000f8e18ff */
[----:B------:R-:W-:Y:S05]  /*adf0*/  @P0 VIADD R2, R2, 0x40 ;  /* 0x0000004002020836 */ /* 0x000fea0000000000 */
[----:B------:R-:W-:Y:S04]  /*ae00*/  @P0 PRMT R0, R0, 0x654, R2 ;  /* 0x0000065400000816 */ /* 0x000fe80000000002 */
[----:B------:R2:W-:Y:S03]  /*ae10*/  @P0 SYNCS.ARRIVE.TRANS64.RED.A1T0 RZ, [R0+URZ], RZ ;  /* 0x000000ff00ff09a7 */ /* 0x0005e600081004ff */
.L_x_159:
[----:B------:R-:W-:Y:S01]  /*ae20*/  ISETP.NE.AND P2, PT, R77, RZ, PT ;  /* 0x000000ff4d00720c */ /* 0x000fe20003f45270 */
[----:B------:R-:W-:Y:S01]  /*ae30*/  UIADD3 UR49, UPT, UPT, UR49, 0x8, URZ ;  /* 0x0000000831317890 */ /* 0x000fe2000fffe0ff */
[----:B------:R-:W-:Y:S01]  /*ae40*/  ISETP.NE.AND P0, PT, R79, 0x2, PT ;  /* 0x000000024f00780c */ /* 0x000fe20003f05270 */
[----:B-1----:R-:W-:Y:S01]  /*ae50*/  IMAD.IADD R14, R29, 0x1, R62 ;  /* 0x000000011d0e7824 */ /* 0x002fe200078e023e */
[----:B------:R-:W-:Y:S01]  /*ae60*/  ISETP.NE.AND P1, PT, R31, 0x4, PT ;  /* 0x000000041f00780c */ /* 0x000fe20003f25270 */
[----:B------:R-:W-:Y:S01]  /*ae70*/  IMAD.IADD R15, R30, 0x1, R63 ;  /* 0x000000011e0f7824 */ /* 0x000fe200078e023f */
[----:B------:R-:W-:Y:S02]  /*ae80*/  SEL R2, RZ, 0x1, P0 ;  /* 0x00000001ff027807 */ /* 0x000fe40000000000 */
[----:B--2---:R-:W-:Y:S02]  /*ae90*/  SEL R0, RZ, 0x1, P1 ;  /* 0x00000001ff007807 */ /* 0x004fe40000800000 */
[----:B------:R-:W-:Y:S02]  /*aea0*/  LOP3.LUT R72, R72, R2, RZ, 0x3c, !PT ;  /* 0x0000000248487212 */ /* 0x000fe400078e3cff */
[----:B------:R-:W-:Y:S02]  /*aeb0*/  LOP3.LUT R73, R73, R0, RZ, 0x3c, !PT ;  /* 0x0000000049497212 */ /* 0x000fe400078e3cff */
[----:B------:R-:W-:Y:S02]  /*aec0*/  @P2 R2UR UR36, R71 ;  /* 0x00000000472422ca */ /* 0x000fe400000e0000 */
[----:B------:R-:W-:Y:S02]  /*aed0*/  SEL R79, R79, RZ, P0 ;  /* 0x000000ff4f4f7207 */ /* 0x000fe40000000000 */
[----:B------:R-:W-:Y:S01]  /*aee0*/  SEL R31, R31, RZ, P1 ;  /* 0x000000ff1f1f7207 */ /* 0x000fe20000800000 */
[----:B------:R-:W-:Y:S10]  /*aef0*/  @P2 BRA `(.L_x_160) ;  /* 0xffffffa400502947 */ /* 0x000ff4000383ffff */
[----:B------:R-:W-:-:S09]  /*af00*/  UISETP.NE.AND UP0, UPT, UR50, URZ, UPT ;  /* 0x000000ff3200728c */ /* 0x000fd2000bf05270 */
[----:B------:R-:W-:Y:S05]  /*af10*/  BRA.U !UP0, `(.L_x_161) ;  /* 0x0000000108487547 */ /* 0x000fea000b800000 */
[----:B------:R-:W1:Y:S02]  /*af20*/  LDCU.64 UR4, c[0x0][0x890] ;  /* 0x00011200ff0477ac */ /* 0x000e640008000a00 */
[----:B-1----:R-:W-:-:S04]  /*af30*/  UISETP.NE.U32.AND UP0, UPT, UR4, URZ, UPT ;  /* 0x000000ff0400728c */ /* 0x002fc8000bf05070 */
[----:B------:R-:W-:-:S09]  /*af40*/  UISETP.NE.AND.EX UP0, UPT, UR5, URZ, UPT, UP0 ;  /* 0x000000ff0500728c */ /* 0x000fd2000bf05300 */
[----:B------:R-:W-:Y:S05]  /*af50*/  BRA.U UP0, `(.L_x_162) ;  /* 0x00000001000c7547 */ /* 0x000fea000b800000 */
[----:B------:R-:W-:-:S13]  /*af60*/  FSETP.NEU.AND P0, PT, R35, RZ, PT ;  /* 0x000000ff2300720b */ /* 0x000fda0003f0d000 */
[----:B------:R-:W-:Y:S05]  /*af70*/  @!P0 EXIT ;  /* 0x000000000000894d */ /* 0x000fea0003800000 */
[----:B------:R-:W-:Y:S05]  /*af80*/  BRA `(.L_x_161) ;  /* 0x00000000002c7947 */ /* 0x000fea0003800000 */
.L_x_162:
[----:B------:R-:W-:Y:S01]  /*af90*/  ISETP.NE.AND P0, PT, R78, RZ, PT ;  /* 0x000000ff4e00720c */ /* 0x000fe20003f05270 */
[----:B------:R-:W-:-:S12]  /*afa0*/  BSSY.RECONVERGENT B0, `(.L_x_161) ;  /* 0x0000009000007945 */ /* 0x000fd80003800200 */
[----:B------:R-:W-:Y:S05]  /*afb0*/  @P0 BRA `(.L_x_163) ;  /* 0x0000000000140947 */ /* 0x000fea0003800000 */
[----:B------:R-:W1:Y:S02]  /*afc0*/  LDCU.64 UR4, c[0x0][0x888] ;  /* 0x00011100ff0477ac */ /* 0x000e640008000a00 */
[----:B-1----:R-:W-:-:S04]  /*afd0*/  ISETP.NE.U32.AND P0, PT, RZ, UR4, PT ;  /* 0x00000004ff007c0c */ /* 0x002fc8000bf05070 */
[----:B------:R-:W-:-:S13]  /*afe0*/  ISETP.NE.AND.EX P0, PT, RZ, UR5, PT, P0 ;  /* 0x00000005ff007c0c */ /* 0x000fda000bf05300 */
[----:B------:R-:W-:Y:S05]  /*aff0*/  @!P0 EXIT ;  /* 0x000000000000894d */ /* 0x000fea0003800000 */
[----:B------:R-:W-:Y:S05]  /*b000*/  BRA `(.L_x_164) ;  /* 0x0000000000087947 */ /* 0x000fea0003800000 */
.L_x_163:
[----:B------:R-:W-:-:S13]  /*b010*/  FSETP.NEU.AND P0, PT, R35, RZ, PT ;  /* 0x000000ff2300720b */ /* 0x000fda0003f0d000 */
[----:B------:R-:W-:Y:S05]  /*b020*/  @!P0 EXIT ;  /* 0x000000000000894d */ /* 0x000fea0003800000 */
.L_x_164:
[----:B------:R-:W-:Y:S05]  /*b030*/  BSYNC.RECONVERGENT B0 ;  /* 0x0000000000007941 */ /* 0x000fea0003800200 */
.L_x_161:
[----:B------:R-:W-:Y:S01]  /*b040*/  ULEA UR4, UR51, UR48, 0x3 ;  /* 0x0000003033047291 */ /* 0x000fe2000f8e18ff */
[----:B------:R-:W-:-:S04]  /*b050*/  DEPBAR.LE SB0, 0x0 ;  /* 0x000080000000791a */ /* 0x000fc80000000000 */
[----:B------:R-:W-:-:S04]  /*b060*/  UIADD3 UR4, UPT, UPT, UR4, 0x40, URZ ;  /* 0x0000004004047890 */ /* 0x000fc8000fffe0ff */
[----:B------:R-:W-:-:S09]  /*b070*/  UPRMT UR4, UR37, 0x654, UR4 ;  /* 0x0000065425047896 */ /* 0x000fd20008000004 */
[----:B------:R-:W-:Y:S01]  /*b080*/  SYNCS.ARRIVE.TRANS64.RED.A1T0 RZ, [UR4], RZ ;  /* 0x000000ffffff79a7 */ /* 0x000fe20008100404 */
[----:B------:R-:W-:Y:S05]  /*b090*/  EXIT ;  /* 0x000000000000794d */ /* 0x000fea0003800000 */
.L_x_19:
[----:B--2---:R2:W1:Y:S02]  /*b0a0*/  SYNCS.PHASECHK.TRANS64.TRYWAIT P0, [R2+URZ+0xe0], R3 ;  /* 0x0000e003020075a7 */ /* 0x00446400080011ff */
[----:B-1----:R-:W-:Y:S05]  /*b0b0*/  @!P0 NANOSLEEP.SYNCS 0x989680 ;  /* 0x009896800000895d */ /* 0x002fea0003900000 */
[----:B------:R-:W1:Y:S02]  /*b0c0*/  @!P0 SYNCS.PHASECHK.TRANS64 P0, [R2+URZ+0xe0], R3 ;  /* 0x0000e003020085a7 */ /* 0x000e6400080010ff */
[----:B-1----:R-:W-:Y:S05]  /*b0d0*/  @!P0 BRA `(.L_x_19) ;  /* 0xfffffffc00f08947 */ /* 0x002fea000383ffff */
[----:B------:R-:W-:Y:S05]  /*b0e0*/  BRA `(.L_x_165) ;  /* 0xffffff64002c7947 */ /* 0x000fea000383ffff */
.L_x_22:
[----:B-1----:R-:W-:-:S07]  /*b0f0*/  MOV R2, UR33 ;  /* 0x0000002100027c02 */ /* 0x002fce0008000f00 */
.L_x_166:
[----:B-1----:R1:W2:Y:S02]  /*b100*/  SYNCS.PHASECHK.TRANS64.TRYWAIT P0, [R2+URZ+0x10], R4 ;  /* 0x00001004020075a7 */ /* 0x0022a400080011ff */
[----:B--2---:R-:W-:Y:S05]  /*b110*/  @!P0 NANOSLEEP.SYNCS 0x989680 ;  /* 0x009896800000895d */ /* 0x004fea0003900000 */
[----:B------:R-:W2:Y:S02]  /*b120*/  @!P0 SYNCS.PHASECHK.TRANS64 P0, [R2+URZ+0x10], R4 ;  /* 0x00001004020085a7 */ /* 0x000ea400080010ff */
[----:B--2---:R-:W-:Y:S05]  /*b130*/  @!P0 BRA `(.L_x_166) ;  /* 0xfffffffc00f08947 */ /* 0x004fea000383ffff */
[----:B------:R-:W-:Y:S05]  /*b140*/  BRA `(.L_x_21) ;  /* 0xffffff64007c7947 */ /* 0x000fea000383ffff */
.L_x_28:
[----:B-1----:R-:W-:-:S07]  /*b150*/  MOV R2, UR33 ;  /* 0x0000002100027c02 */ /* 0x002fce0008000f00 */
.L_x_167:
[----:B-1----:R1:W2:Y:S02]  /*b160*/  SYNCS.PHASECHK.TRANS64.TRYWAIT P0, [R2+URZ+0x10], R4 ;  /* 0x00001004020075a7 */ /* 0x0022a400080011ff */
[----:B--2---:R-:W-:Y:S05]  /*b170*/  @!P0 NANOSLEEP.SYNCS 0x989680 ;  /* 0x009896800000895d */ /* 0x004fea0003900000 */
[----:B------:R-:W2:Y:S02]  /*b180*/  @!P0 SYNCS.PHASECHK.TRANS64 P0, [R2+URZ+0x10], R4 ;  /* 0x00001004020085a7 */ /* 0x000ea400080010ff */
[----:B--2---:R-:W-:Y:S05]  /*b190*/  @!P0 BRA `(.L_x_167) ;  /* 0xfffffffc00f08947 */ /* 0x004fea000383ffff */
[----:B------:R-:W-:Y:S05]  /*b1a0*/  BRA `(.L_x_27) ;  /* 0xffffff6800547947 */ /* 0x000fea000383ffff */
.L_x_32:
[----:B-1----:R1:W2:Y:S02]  /*b1b0*/  SYNCS.PHASECHK.TRANS64.TRYWAIT P0, [R2+URZ+0x70], R3 ;  /* 0x00007003020075a7 */ /* 0x0022a400080011ff */
[----:B--2---:R-:W-:Y:S05]  /*b1c0*/  @!P0 NANOSLEEP.SYNCS 0x989680 ;  /* 0x009896800000895d */ /* 0x004fea0003900000 */
[----:B------:R-:W2:Y:S02]  /*b1d0*/  @!P0 SYNCS.PHASECHK.TRANS64 P0, [R2+URZ+0x70], R3 ;  /* 0x00007003020085a7 */ /* 0x000ea400080010ff */
[----:B--2---:R-:W-:Y:S05]  /*b1e0*/  @!P0 BRA `(.L_x_32) ;  /* 0xfffffffc00f08947 */ /* 0x004fea000383ffff */
[----:B------:R-:W-:Y:S05]  /*b1f0*/  BRA `(.L_x_168) ;  /* 0xffffff6c000c7947 */ /* 0x000fea000383ffff */
.L_x_36:
[----:B----4-:R-:W-:-:S07]  /*b200*/  MOV R0, UR4 ;  /* 0x0000000400007c02 */ /* 0x010fce0008000f00 */
.L_x_169:
[----:B-1----:R1:W2:Y:S02]  /*b210*/  SYNCS.PHASECHK.TRANS64.TRYWAIT P0, [R0+URZ], R2 ;  /* 0x00000002000075a7 */ /* 0x0022a400080011ff */
[----:B--2---:R-:W-:Y:S05]  /*b220*/  @!P0 NANOSLEEP.SYNCS 0x989680 ;  /* 0x009896800000895d */ /* 0x004fea0003900000 */
[----:B------:R-:W2:Y:S02]  /*b230*/  @!P0 SYNCS.PHASECHK.TRANS64 P0, [R0+URZ], R2 ;  /* 0x00000002000085a7 */ /* 0x000ea400080010ff */
[----:B--2---:R-:W-:Y:S05]  /*b240*/  @!P0 BRA `(.L_x_169) ;  /* 0xfffffffc00f08947 */ /* 0x004fea000383ffff */
[----:B------:R-:W-:Y:S05]  /*b250*/  BRA `(.L_x_170) ;  /* 0xffffff70007c7947 */ /* 0x000fea000383ffff */
.L_x_39:
[----:B-1----:R1:W2:Y:S02]  /*b260*/  SYNCS.PHASECHK.TRANS64.TRYWAIT P0, [R0+URZ+0xd0], R4 ;  /* 0x0000d004000075a7 */ /* 0x0022a400080011ff */
[----:B--2---:R-:W-:Y:S05]  /*b270*/  @!P0 NANOSLEEP.SYNCS 0x989680 ;  /* 0x009896800000895d */ /* 0x004fea0003900000 */
[----:B------:R-:W2:Y:S02]  /*b280*/  @!P0 SYNCS.PHASECHK.TRANS64 P0, [R0+URZ+0xd0], R4 ;  /* 0x0000d004000085a7 */ /* 0x000ea400080010ff */
[----:B--2---:R-:W-:Y:S05]  /*b290*/  @!P0 BRA `(.L_x_39) ;  /* 0xfffffffc00f08947 */ /* 0x004fea000383ffff */
[----:B------:R-:W-:Y:S05]  /*b2a0*/  BRA `(.L_x_171) ;  /* 0xffffff7000d87947 */ /* 0x000fea000383ffff */
.L_x_40:
[----:B------:R-:W-:-:S07]  /*b2b0*/  MOV R0, UR5 ;  /* 0x0000000500007c02 */ /* 0x000fce0008000f00 */
.L_x_172:
[----:B-1----:R1:W2:Y:S02]  /*b2c0*/  SYNCS.PHASECHK.TRANS64.TRYWAIT P0, [R0+URZ+0x80], R5 ;  /* 0x00008005000075a7 */ /* 0x0022a400080011ff */
[----:B--2---:R-:W-:Y:S05]  /*b2d0*/  @!P0 NANOSLEEP.SYNCS 0x989680 ;  /* 0x009896800000895d */ /* 0x004fea0003900000 */
[----:B------:R-:W2:Y:S02]  /*b2e0*/  @!P0 SYNCS.PHASECHK.TRANS64 P0, [R0+URZ+0x80], R5 ;  /* 0x00008005000085a7 */ /* 0x000ea400080010ff */
[----:B--2---:R-:W-:Y:S05]  /*b2f0*/  @!P0 BRA `(.L_x_172) ;  /* 0xfffffffc00f08947 */ /* 0x004fea000383ffff */
[----:B------:R-:W-:Y:S05]  /*b300*/  BRA `(.L_x_173) ;  /* 0xffffff7000e87947 */ /* 0x000fea000383ffff */
.L_x_41:
[----:B-1----:R1:W2:Y:S02]  /*b310*/  SYNCS.PHASECHK.TRANS64.TRYWAIT P1, [R0+URZ+0x70], R4 ;  /* 0x00007004000075a7 */ /* 0x0022a400080211ff */
[----:B--2---:R-:W-:Y:S05]  /*b320*/  @!P1 NANOSLEEP.SYNCS 0x989680 ;  /* 0x009896800000995d */ /* 0x004fea0003900000 */
[----:B------:R-:W2:Y:S02]  /*b330*/  @!P1 SYNCS.PHASECHK.TRANS64 P1, [R0+URZ+0x70], R4 ;  /* 0x00007004000095a7 */ /* 0x000ea400080210ff */
[----:B--2---:R-:W-:Y:S05]  /*b340*/  @!P1 BRA `(.L_x_41) ;  /* 0xfffffffc00f09947 */ /* 0x004fea000383ffff */
[----:B------:R-:W-:Y:S05]  /*b350*/  BRA `(.L_x_174) ;  /* 0xffffff7400187947 */ /* 0x000fea000383ffff */
.L_x_44:
[----:B------:R-:W-:-:S07]  /*b360*/  MOV R0, UR5 ;  /* 0x0000000500007c02 */ /* 0x000fce0008000f00 */
.L_x_175:
[----:B-1----:R1:W2:Y:S02]  /*b370*/  SYNCS.PHASECHK.TRANS64.TRYWAIT P0, [R0+URZ+0x80], R2 ;  /* 0x00008002000075a7 */ /* 0x0022a400080011ff */
[----:B--2---:R-:W-:Y:S05]  /*b380*/  @!P0 NANOSLEEP.SYNCS 0x989680 ;  /* 0x009896800000895d */ /* 0x004fea0003900000 */
[----:B------:R-:W2:Y:S02]  /*b390*/  @!P0 SYNCS.PHASECHK.TRANS64 P0, [R0+URZ+0x80], R2 ;  /* 0x00008002000085a7 */ /* 0x000ea400080010ff */
[----:B--2---:R-:W-:Y:S05]  /*b3a0*/  @!P0 BRA `(.L_x_175) ;  /* 0xfffffffc00f08947 */ /* 0x004fea000383ffff */
[----:B------:R-:W-:Y:S05]  /*b3b0*/  BRA `(.L_x_43) ;  /* 0xffffff74006c7947 */ /* 0x000fea000383ffff */
.L_x_51:
[----:B-1----:R1:W2:Y:S02]  /*b3c0*/  SYNCS.PHASECHK.TRANS64.TRYWAIT P1, [R0+URZ+0x70], R2 ;  /* 0x00007002000075a7 */ /* 0x0022a400080211ff */
[----:B--2---:R-:W-:Y:S05]  /*b3d0*/  @!P1 NANOSLEEP.SYNCS 0x989680 ;  /* 0x009896800000995d */ /* 0x004fea0003900000 */
[----:B------:R-:W2:Y:S02]  /*b3e0*/  @!P1 SYNCS.PHASECHK.TRANS64 P1, [R0+URZ+0x70], R2 ;  /* 0x00007002000095a7 */ /* 0x000ea400080210ff */
[----:B--2---:R-:W-:Y:S05]  /*b3f0*/  @!P1 BRA `(.L_x_51) ;  /* 0xfffffffc00f09947 */ /* 0x004fea000383ffff */
[----:B------:R-:W-:Y:S05]  /*b400*/  BRA `(.L_x_176) ;  /* 0xffffff7800fc7947 */ /* 0x000fea000383ffff */
.L_x_52:
[----:B------:R-:W-:-:S07]  /*b410*/  MOV R2, UR6 ;  /* 0x0000000600027c02 */ /* 0x000fce0008000f00 */
.L_x_177:
[----:B-1----:R1:W2:Y:S02]  /*b420*/  SYNCS.PHASECHK.TRANS64.TRYWAIT P0, [R2+URZ+0xb0], R0 ;  /* 0x0000b000020075a7 */ /* 0x0022a400080011ff */
[----:B--2---:R-:W-:Y:S05]  /*b430*/  @!P0 NANOSLEEP.SYNCS 0x989680 ;  /* 0x009896800000895d */ /* 0x004fea0003900000 */
[----:B------:R-:W2:Y:S02]  /*b440*/  @!P0 SYNCS.PHASECHK.TRANS64 P0, [R2+URZ+0xb0], R0 ;  /* 0x0000b000020085a7 */ /* 0x000ea400080010ff */
[----:B--2---:R-:W-:Y:S05]  /*b450*/  @!P0 BRA `(.L_x_177) ;  /* 0xfffffffc00f08947 */ /* 0x004fea000383ffff */
[----:B------:R-:W-:Y:S05]  /*b460*/  BRA `(.L_x_178) ;  /* 0xffffff7c004c7947 */ /* 0x000fea000383ffff */
.L_x_55:
[----:B------:R-:W-:Y:S07]  /*b470*/  MOV R0, UR11 ;  /* 0x0000000b00007c02 */ /* 0x000fee0008000f00 */
.L_x_179:
[----:B-1----:R1:W2:Y:S02]  /*b480*/  SYNCS.PHASECHK.TRANS64.TRYWAIT P0, [R0+URZ], R2 ;  /* 0x00000002000075a7 */ /* 0x0022a400080011ff */
[----:B--2---:R-:W-:Y:S05]  /*b490*/  @!P0 NANOSLEEP.SYNCS 0x989680 ;  /* 0x009896800000895d */ /* 0x004fea0003900000 */
[----:B------:R-:W2:Y:S02]  /*b4a0*/  @!P0 SYNCS.PHASECHK.TRANS64 P0, [R0+URZ], R2 ;  /* 0x00000002000085a7 */ /* 0x000ea400080010ff */
[----:B--2---:R-:W-:Y:S05]  /*b4b0*/  @!P0 BRA `(.L_x_179) ;  /* 0xfffffffc00f08947 */ /* 0x004fea000383ffff */
[----:B------:R-:W-:Y:S05]  /*b4c0*/  BRA `(.L_x_54) ;  /* 0xffffff7c00687947 */ /* 0x000fea000383ffff */
.L_x_58:
[----:B------:R-:W-:-:S07]  /*b4d0*/  MOV R0, UR6 ;  /* 0x0000000600007c02 */ /* 0x000fce0008000f00 */
.L_x_180:
[----:B--2---:R2:W4:Y:S02]  /*b4e0*/  SYNCS.PHASECHK.TRANS64.TRYWAIT P0, [R0+URZ], R2 ;  /* 0x00000002000075a7 */ /* 0x00452400080011ff */
[----:B----4-:R-:W-:Y:S05]  /*b4f0*/  @!P0 NANOSLEEP.SYNCS 0x989680 ;  /* 0x009896800000895d */ /* 0x010fea0003900000 */
[----:B------:R-:W4:Y:S02]  /*b500*/  @!P0 SYNCS.PHASECHK.TRANS64 P0, [R0+URZ], R2 ;  /* 0x00000002000085a7 */ /* 0x000f2400080010ff */
[----:B----4-:R-:W-:Y:S05]  /*b510*/  @!P0 BRA `(.L_x_180) ;  /* 0xfffffffc00f08947 */ /* 0x010fea000383ffff */
[----:B------:R-:W-:Y:S05]  /*b520*/  BRA `(.L_x_181) ;  /* 0xffffff8000947947 */ /* 0x000fea000383ffff */
.L_x_59:
[----:B------:R-:W-:-:S07]  /*b530*/  MOV R0, UR6 ;  /* 0x0000000600007c02 */ /* 0x000fce0008000f00 */
.L_x_182:
[----:B-1----:R1:W2:Y:S02]  /*b540*/  SYNCS.PHASECHK.TRANS64.TRYWAIT P0, [R0+URZ], R3 ;  /* 0x00000003000075a7 */ /* 0x0022a400080011ff */
[----:B--2---:R-:W-:Y:S05]  /*b550*/  @!P0 NANOSLEEP.SYNCS 0x989680 ;  /* 0x009896800000895d */ /* 0x004fea0003900000 */
[----:B------:R-:W2:Y:S02]  /*b560*/  @!P0 SYNCS.PHASECHK.TRANS64 P0, [R0+URZ], R3 ;  /* 0x00000003000085a7 */ /* 0x000ea400080010ff */
[----:B--2---:R-:W-:Y:S05]  /*b570*/  @!P0 BRA `(.L_x_182) ;  /* 0xfffffffc00f08947 */ /* 0x004fea000383ffff */
[----:B------:R-:W-:Y:S05]  /*b580*/  BRA `(.L_x_183) ;  /* 0xffffff8000a07947 */ /* 0x000fea000383ffff */
.L_x_60:
[----:B------:R-:W-:-:S07]  /*b590*/  MOV R0, UR6 ;  /* 0x0000000600007c02 */ /* 0x000fce0008000f00 */
.L_x_184:
[----:B-1----:R1:W2:Y:S02]  /*b5a0*/  SYNCS.PHASECHK.TRANS64.TRYWAIT P0, [R0+URZ], R3 ;  /* 0x00000003000075a7 */ /* 0x0022a400080011ff */
[----:B--2---:R-:W-:Y:S05]  /*b5b0*/  @!P0 NANOSLEEP.SYNCS 0x989680 ;  /* 0x009896800000895d */ /* 0x004fea0003900000 */
[----:B------:R-:W2:Y:S02]  /*b5c0*/  @!P0 SYNCS.PHASECHK.TRANS64 P0, [R0+URZ], R3 ;  /* 0x00000003000085a7 */ /* 0x000ea400080010ff */
[----:B--2---:R-:W-:Y:S05]  /*b5d0*/  @!P0 BRA `(.L_x_184) ;  /* 0xfffffffc00f08947 */ /* 0x004fea000383ffff */
[----:B------:R-:W-:Y:S05]  /*b5e0*/  BRA `(.L_x_185) ;  /* 0xffffff8000ac7947 */ /* 0x000fea000383ffff */
.L_x_61:
[----:B-1----:R-:W-:-:S07]  /*b5f0*/  MOV R0, UR7 ;  /* 0x0000000700007c02 */ /* 0x002fce0008000f00 */
.L_x_186:
[----:B-1----:R1:W2:Y:S02]  /*b600*/  SYNCS.PHASECHK.TRANS64.TRYWAIT P0, [R0+URZ], R2 ;  /* 0x00000002000075a7 */ /* 0x0022a400080011ff */
[----:B--2---:R-:W-:Y:S05]  /*b610*/  @!P0 NANOSLEEP.SYNCS 0x989680 ;  /* 0x009896800000895d */ /* 0x004fea0003900000 */
[----:B------:R-:W2:Y:S02]  /*b620*/  @!P0 SYNCS.PHASECHK.TRANS64 P0, [R0+URZ], R2 ;  /* 0x00000002000085a7 */ /* 0x000ea400080010ff */
[----:B--2---:R-:W-:Y:S05]  /*b630*/  @!P0 BRA `(.L_x_186) ;  /* 0xfffffffc00f08947 */ /* 0x004fea000383ffff */
[----:B------:R-:W-:Y:S05]  /*b640*/  BRA `(.L_x_187) ;  /* 0xffffff8000b87947 */ /* 0x000fea000383ffff */
.L_x_66:
[----:B--2---:R2:W3:Y:S02]  /*b650*/  SYNCS.PHASECHK.TRANS64.TRYWAIT P0, [R0+URZ+0x70], R2 ;  /* 0x00007002000075a7 */ /* 0x0044e400080011ff */
[----:B---3--:R-:W-:Y:S05]  /*b660*/  @!P0 NANOSLEEP.SYNCS 0x989680 ;  /* 0x009896800000895d */ /* 0x008fea0003900000 */
[----:B------:R-:W3:Y:S02]  /*b670*/  @!P0 SYNCS.PHASECHK.TRANS64 P0, [R0+URZ+0x70], R2 ;  /* 0x00007002000085a7 */ /* 0x000ee400080010ff */
[----:B---3--:R-:W-:Y:S05]  /*b680*/  @!P0 BRA `(.L_x_66) ;  /* 0xfffffffc00f08947 */ /* 0x008fea000383ffff */
[----:B------:R-:W-:Y:S05]  /*b690*/  BRA `(.L_x_188) ;  /* 0xffffff8400b87947 */ /* 0x000fea000383ffff */
.L_x_69:
[----:B------:R-:W-:Y:S07]  /*b6a0*/  MOV R0, UR7 ;  /* 0x0000000700007c02 */ /* 0x000fee0008000f00 */
.L_x_189:
[----:B--2---:R2:W3:Y:S02]  /*b6b0*/  SYNCS.PHASECHK.TRANS64.TRYWAIT P0, [R0+URZ+0x68], R2 ;  /* 0x00006802000075a7 */ /* 0x0044e400080011ff */
[----:B---3--:R-:W-:Y:S05]  /*b6c0*/  @!P0 NANOSLEEP.SYNCS 0x989680 ;  /* 0x009896800000895d */ /* 0x008fea0003900000 */
[----:B------:R-:W3:Y:S02]  /*b6d0*/  @!P0 SYNCS.PHASECHK.TRANS64 P0, [R0+URZ+0x68], R2 ;  /* 0x00006802000085a7 */ /* 0x000ee400080010ff */
[----:B---3--:R-:W-:Y:S05]  /*b6e0*/  @!P0 BRA `(.L_x_189) ;  /* 0xfffffffc00f08947 */ /* 0x008fea000383ffff */
[----:B------:R-:W-:Y:S05]  /*b6f0*/  BRA `(.L_x_68) ;  /* 0xffffff8800987947 */ /* 0x000fea000383ffff */
.L_x_72:
[----:B------:R-:W-:Y:S07]  /*b700*/  MOV R0, UR7 ;  /* 0x0000000700007c02 */ /* 0x000fee0008000f00 */
.L_x_190:
[----:B-1----:R1:W2:Y:S02]  /*b710*/  SYNCS.PHASECHK.TRANS64.TRYWAIT P0, [R0+URZ+0x40], R32 ;  /* 0x00004020000075a7 */ /* 0x0022a400080011ff */
[----:B--2---:R-:W-:Y:S05]  /*b720*/  @!P0 NANOSLEEP.SYNCS 0x989680 ;  /* 0x009896800000895d */ /* 0x004fea0003900000 */
[----:B------:R-:W2:Y:S02]  /*b730*/  @!P0 SYNCS.PHASECHK.TRANS64 P0, [R0+URZ+0x40], R32 ;  /* 0x00004020000085a7 */ /* 0x000ea400080010ff */
[----:B--2---:R-:W-:Y:S05]  /*b740*/  @!P0 BRA `(.L_x_190) ;  /* 0xfffffffc00f08947 */ /* 0x004fea000383ffff */
[----:B------:R-:W-:Y:S05]  /*b750*/  BRA `(.L_x_191) ;  /* 0xffffff8c00147947 */ /* 0x000fea000383ffff */
.L_x_73:
[----:B------:R-:W-:Y:S07]  /*b760*/  MOV R0, UR7 ;  /* 0x0000000700007c02 */ /* 0x000fee0008000f00 */
.L_x_192:
[----:B-1----:R1:W2:Y:S02]  /*b770*/  SYNCS.PHASECHK.TRANS64.TRYWAIT P0, [R0+URZ+0x48], R32 ;  /* 0x00004820000075a7 */ /* 0x0022a400080011ff */
[----:B--2---:R-:W-:Y:S05]  /*b780*/  @!P0 NANOSLEEP.SYNCS 0x989680 ;  /* 0x009896800000895d */ /* 0x004fea0003900000 */
[----:B------:R-:W2:Y:S02]  /*b790*/  @!P0 SYNCS.PHASECHK.TRANS64 P0, [R0+URZ+0x48], R32 ;  /* 0x00004820000085a7 */ /* 0x000ea400080010ff */
[----:B--2---:R-:W-:Y:S05]  /*b7a0*/  @!P0 BRA `(.L_x_192) ;  /* 0xfffffffc00f08947 */ /* 0x004fea000383ffff */
[----:B------:R-:W-:Y:S05]  /*b7b0*/  BRA `(.L_x_193) ;  /* 0xffffff8c00507947 */ /* 0x000fea000383ffff */
.L_x_74:
[----:B------:R-:W-:Y:S07]  /*b7c0*/  MOV R0, UR7 ;  /* 0x0000000700007c02 */ /* 0x000fee0008000f00 */
.L_x_194:
[----:B-1----:R1:W2:Y:S02]  /*b7d0*/  SYNCS.PHASECHK.TRANS64.TRYWAIT P0, [R0+URZ+0x50], R32 ;  /* 0x00005020000075a7 */ /* 0x0022a400080011ff */
[----:B--2---:R-:W-:Y:S05]  /*b7e0*/  @!P0 NANOSLEEP.SYNCS 0x989680 ;  /* 0x009896800000895d */ /* 0x004fea0003900000 */
[----:B------:R-:W2:Y:S02]  /*b7f0*/  @!P0 SYNCS.PHASECHK.TRANS64 P0, [R0+URZ+0x50], R32 ;  /* 0x00005020000085a7 */ /* 0x000ea400080010ff */
[----:B--2---:R-:W-:Y:S05]  /*b800*/  @!P0 BRA `(.L_x_194) ;  /* 0xfffffffc00f08947 */ /* 0x004fea000383ffff */
[----:B------:R-:W-:Y:S05]  /*b810*/  BRA `(.L_x_195) ;  /* 0xffffff8c00907947 */ /* 0x000fea000383ffff */
.L_x_75:
[----:B------:R-:W-:Y:S07]  /*b820*/  MOV R0, UR7 ;  /* 0x0000000700007c02 */ /* 0x000fee0008000f00 */
.L_x_196:
[----:B-1----:R1:W2:Y:S02]  /*b830*/  SYNCS.PHASECHK.TRANS64.TRYWAIT P0, [R0+URZ+0x58], R32 ;  /* 0x00005820000075a7 */ /* 0x0022a400080011ff */
[----:B--2---:R-:W-:Y:S05]  /*b840*/  @!P0 NANOSLEEP.SYNCS 0x989680 ;  /* 0x009896800000895d */ /* 0x004fea0003900000 */
[----:B------:R-:W2:Y:S02]  /*b850*/  @!P0 SYNCS.PHASECHK.TRANS64 P0, [R0+URZ+0x58], R32 ;  /* 0x00005820000085a7 */ /* 0x000ea400080010ff */
[----:B--2---:R-:W-:Y:S05]  /*b860*/  @!P0 BRA `(.L_x_196) ;  /* 0xfffffffc00f08947 */ /* 0x004fea000383ffff */
[----:B------:R-:W-:Y:S05]  /*b870*/  BRA `(.L_x_197) ;  /* 0xffffff8c00d47947 */ /* 0x000fea000383ffff */
.L_x_76:
[----:B------:R-:W-:Y:S07]  /*b880*/  MOV R0, UR7 ;  /* 0x0000000700007c02 */ /* 0x000fee0008000f00 */
.L_x_198:
[----:B-1----:R1:W2:Y:S02]  /*b890*/  SYNCS.PHASECHK.TRANS64.TRYWAIT P0, [R0+URZ+0x40], R14 ;  /* 0x0000400e000075a7 */ /* 0x0022a400080011ff */
[----:B--2---:R-:W-:Y:S05]  /*b8a0*/  @!P0 NANOSLEEP.SYNCS 0x989680 ;  /* 0x009896800000895d */ /* 0x004fea0003900000 */
[----:B------:R-:W2:Y:S02]  /*b8b0*/  @!P0 SYNCS.PHASECHK.TRANS64 P0, [R0+URZ+0x40], R14 ;  /* 0x0000400e000085a7 */ /* 0x000ea400080010ff */
[----:B--2---:R-:W-:Y:S05]  /*b8c0*/  @!P0 BRA `(.L_x_198) ;  /* 0xfffffffc00f08947 */ /* 0x004fea000383ffff */
[----:B------:R-:W-:Y:S05]  /*b8d0*/  BRA `(.L_x_199) ;  /* 0xffffff90001c7947 */ /* 0x000fea000383ffff */
.L_x_77:
[----:B------:R-:W-:Y:S07]  /*b8e0*/  MOV R0, UR7 ;  /* 0x0000000700007c02 */ /* 0x000fee0008000f00 */
.L_x_200:
[----:B-1----:R1:W2:Y:S02]  /*b8f0*/  SYNCS.PHASECHK.TRANS64.TRYWAIT P0, [R0+URZ+0x48], R14 ;  /* 0x0000480e000075a7 */ /* 0x0022a400080011ff */
[----:B--2---:R-:W-:Y:S05]  /*b900*/  @!P0 NANOSLEEP.SYNCS 0x989680 ;  /* 0x009896800000895d */ /* 0x004fea0003900000 */
[----:B------:R-:W2:Y:S02]  /*b910*/  @!P0 SYNCS.PHASECHK.TRANS64 P0, [R0+URZ+0x48], R14 ;  /* 0x0000480e000085a7 */ /* 0x000ea400080010ff */
[----:B--2---:R-:W-:Y:S05]  /*b920*/  @!P0 BRA `(.L_x_200) ;  /* 0xfffffffc00f08947 */ /* 0x004fea000383ffff */
[----:B------:R-:W-:Y:S05]  /*b930*/  BRA `(.L_x_201) ;  /* 0xffffff9000607947 */ /* 0x000fea000383ffff */
.L_x_78:
[----:B------:R-:W-:Y:S07]  /*b940*/  MOV R0, UR7 ;  /* 0x0000000700007c02 */ /* 0x000fee0008000f00 */
.L_x_202:
[----:B-1----:R1:W2:Y:S02]  /*b950*/  SYNCS.PHASECHK.TRANS64.TRYWAIT P0, [R0+URZ+0x50], R14 ;  /* 0x0000500e000075a7 */ /* 0x0022a400080011ff */
[----:B--2---:R-:W-:Y:S05]  /*b960*/  @!P0 NANOSLEEP.SYNCS 0x989680 ;  /* 0x009896800000895d */ /* 0x004fea0003900000 */
[----:B------:R-:W2:Y:S02]  /*b970*/  @!P0 SYNCS.PHASECHK.TRANS64 P0, [R0+URZ+0x50], R14 ;  /* 0x0000500e000085a7 */ /* 0x000ea400080010ff */
[----:B--2---:R-:W-:Y:S05]  /*b980*/  @!P0 BRA `(.L_x_202) ;  /* 0xfffffffc00f08947 */ /* 0x004fea000383ffff */
[----:B------:R-:W-:Y:S05]  /*b990*/  BRA `(.L_x_203) ;  /* 0xffffff9000a47947 */ /* 0x000fea000383ffff */
.L_x_79:
[----:B------:R-:W-:Y:S07]  /*b9a0*/  MOV R0, UR7 ;  /* 0x0000000700007c02 */ /* 0x000fee0008000f00 */
.L_x_204:
[----:B-1----:R1:W2:Y:S02]  /*b9b0*/  SYNCS.PHASECHK.TRANS64.TRYWAIT P0, [R0+URZ+0x58], R14 ;  /* 0x0000580e000075a7 */ /* 0x0022a400080011ff */
[----:B--2---:R-:W-:Y:S05]  /*b9c0*/  @!P0 NANOSLEEP.SYNCS 0x989680 ;  /* 0x009896800000895d */ /* 0x004fea0003900000 */
[----:B------:R-:W2:Y:S02]  /*b9d0*/  @!P0 SYNCS.PHASECHK.TRANS64 P0, [R0+URZ+0x58], R14 ;  /* 0x0000580e000085a7 */ /* 0x000ea400080010ff */
[----:B--2---:R-:W-:Y:S05]  /*b9e0*/  @!P0 BRA `(.L_x_204) ;  /* 0xfffffffc00f08947 */ /* 0x004fea000383ffff */
[----:B------:R-:W-:Y:S05]  /*b9f0*/  BRA `(.L_x_205) ;  /* 0xffffff9400287947 */ /* 0x000fea000383ffff */
.L_x_81:
[----:B------:R-:W-:-:S07]  /*ba00*/  MOV R0, UR7 ;  /* 0x0000000700007c02 */ /* 0x000fce0008000f00 */
.L_x_206:
[----:B-1----:R1:W3:Y:S02]  /*ba10*/  SYNCS.PHASECHK.TRANS64.TRYWAIT P0, [R0+URZ+0x40], R32 ;  /* 0x00004020000075a7 */ /* 0x0022e400080011ff */
[----:B---3--:R-:W-:Y:S05]  /*ba20*/  @!P0 NANOSLEEP.SYNCS 0x989680 ;  /* 0x009896800000895d */ /* 0x008fea0003900000 */
[----:B------:R-:W3:Y:S02]  /*ba30*/  @!P0 SYNCS.PHASECHK.TRANS64 P0, [R0+URZ+0x40], R32 ;  /* 0x00004020000085a7 */ /* 0x000ee400080010ff */
[----:B---3--:R-:W-:Y:S05]  /*ba40*/  @!P0 BRA `(.L_x_206) ;  /* 0xfffffffc00f08947 */ /* 0x008fea000383ffff */
[----:B------:R-:W-:Y:S05]  /*ba50*/  BRA `(.L_x_207) ;  /* 0xffffff9400907947 */ /* 0x000fea000383ffff */
.L_x_82:
[----:B-1----:R-:W-:-:S07]  /*ba60*/  MOV R0, UR7 ;  /* 0x0000000700007c02 */ /* 0x002fce0008000f00 */
.L_x_208:
[----:B-1----:R1:W3:Y:S02]  /*ba70*/  SYNCS.PHASECHK.TRANS64.TRYWAIT P0, [R0+URZ+0x48], R32 ;  /* 0x00004820000075a7 */ /* 0x0022e400080011ff */
[----:B---3--:R-:W-:Y:S05]  /*ba80*/  @!P0 NANOSLEEP.SYNCS 0x989680 ;  /* 0x009896800000895d */ /* 0x008fea0003900000 */
[----:B------:R-:W3:Y:S02]  /*ba90*/  @!P0 SYNCS.PHASECHK.TRANS64 P0, [R0+URZ+0x48], R32 ;  /* 0x00004820000085a7 */ /* 0x000ee400080010ff */
[----:B---3--:R-:W-:Y:S05]  /*baa0*/  @!P0 BRA `(.L_x_208) ;  /* 0xfffffffc00f08947 */ /* 0x008fea000383ffff */
[----:B------:R-:W-:Y:S05]  /*bab0*/  BRA `(.L_x_209) ;  /* 0xffffff9400807947 */ /* 0x000fea000383ffff */
.L_x_83:
[----:B------:R-:W-:-:S07]  /*bac0*/  MOV R2, UR7 ;  /* 0x0000000700027c02 */ /* 0x000fce0008000f00 */
.L_x_210:
[----:B-1----:R1:W3:Y:S02]  /*bad0*/  SYNCS.PHASECHK.TRANS64.TRYWAIT P0, [R2+URZ+0x50], R32 ;  /* 0x00005020020075a7 */ /* 0x0022e400080011ff */
[----:B---3--:R-:W-:Y:S05]  /*bae0*/  @!P0 NANOSLEEP.SYNCS 0x989680 ;  /* 0x009896800000895d */ /* 0x008fea0003900000 */
[----:B------:R-:W3:Y:S02]  /*baf0*/  @!P0 SYNCS.PHASECHK.TRANS64 P0, [R2+URZ+0x50], R32 ;  /* 0x00005020020085a7 */ /* 0x000ee400080010ff */
[----:B---3--:R-:W-:Y:S05]  /*bb00*/  @!P0 BRA `(.L_x_210) ;  /* 0xfffffffc00f08947 */ /* 0x008fea000383ffff */
[----:B------:R-:W-:Y:S05]  /*bb10*/  BRA `(.L_x_211) ;  /* 0xffffff9400747947 */ /* 0x000fea000383ffff */
.L_x_85:
[----:B--2---:R2:W4:Y:S02]  /*bb20*/  SYNCS.PHASECHK.TRANS64.TRYWAIT P0, [R0+URZ+0x70], R2 ;  /* 0x00007002000075a7 */ /* 0x00452400080011ff */
[----:B----4-:R-:W-:Y:S05]  /*bb30*/  @!P0 NANOSLEEP.SYNCS 0x989680 ;  /* 0x009896800000895d */ /* 0x010fea0003900000 */
[----:B------:R-:W4:Y:S02]  /*bb40*/  @!P0 SYNCS.PHASECHK.TRANS64 P0, [R0+URZ+0x70], R2 ;  /* 0x00007002000085a7 */ /* 0x000f2400080010ff */
[----:B----4-:R-:W-:Y:S05]  /*bb50*/  @!P0 BRA `(.L_x_85) ;  /* 0xfffffffc00f08947 */ /* 0x010fea000383ffff */
[----:B------:R-:W-:Y:S05]  /*bb60*/  BRA `(.L_x_212) ;  /* 0xffffff9800487947 */ /* 0x000fea000383ffff */
.L_x_96:
[----:B-1----:R-:W-:Y:S04]  /*bb70*/  MOV R0, UR48 ;  /* 0x0000003000007c02 */ /* 0x002fe80008000f00 */
[----:B------:R1:W3:Y:S03]  /*bb80*/  SYNCS.PHASECHK.TRANS64.TRYWAIT P1, [R0+URZ+0x20], R3 ;  /* 0x00002003000075a7 */ /* 0x0002e600080211ff */
[----:B---3--:R-:W-:Y:S05]  /*bb90*/  @!P1 NANOSLEEP.SYNCS 0x989680 ;  /* 0x009896800000995d */ /* 0x008fea0003900000 */
[----:B------:R-:W3:Y:S02]  /*bba0*/  @!P1 SYNCS.PHASECHK.TRANS64 P1, [R0+URZ+0x20], R3 ;  /* 0x00002003000095a7 */ /* 0x000ee400080210ff */
[----:B---3--:R-:W-:Y:S05]  /*bbb0*/  @!P1 BRA `(.L_x_96) ;  /* 0xfffffffc00ec9947 */ /* 0x008fea000383ffff */
[----:B------:R-:W-:Y:S05]  /*bbc0*/  BRA `(.L_x_95) ;  /* 0xffffffa4007c7947 */ /* 0x000fea000383ffff */
.L_x_98:
[----:B-1----:R1:W2:Y:S02]  /*bbd0*/  SYNCS.PHASECHK.TRANS64.TRYWAIT P0, [R83+URZ+0x90], R2 ;  /* 0x00009002530075a7 */ /* 0x0022a400080011ff */
[----:B--2---:R-:W-:Y:S05]  /*bbe0*/  @!P0 NANOSLEEP.SYNCS 0x989680 ;  /* 0x009896800000895d */ /* 0x004fea0003900000 */
[----:B------:R-:W2:Y:S02]  /*bbf0*/  @!P0 SYNCS.PHASECHK.TRANS64 P0, [R83+URZ+0x90], R2 ;  /* 0x00009002530085a7 */ /* 0x000ea400080010ff */
[----:B--2---:R-:W-:Y:S05]  /*bc00*/  @!P0 BRA `(.L_x_98) ;  /* 0xfffffffc00f08947 */ /* 0x004fea000383ffff */
[----:B------:R-:W-:Y:S05]  /*bc10*/  BRA `(.L_x_97) ;  /* 0xffffffa400a87947 */ /* 0x000fea000383ffff */
.L_x_107:
[----:B-1----:R1:W2:Y:S02]  /*bc20*/  SYNCS.PHASECHK.TRANS64.TRYWAIT P0, [R2+URZ+0x20], R0 ;  /* 0x00002000020075a7 */ /* 0x0022a400080011ff */
[----:B--2---:R-:W-:Y:S05]  /*bc30*/  @!P0 NANOSLEEP.SYNCS 0x989680 ;  /* 0x009896800000895d */ /* 0x004fea0003900000 */
[----:B------:R-:W2:Y:S02]  /*bc40*/  @!P0 SYNCS.PHASECHK.TRANS64 P0, [R2+URZ+0x20], R0 ;  /* 0x00002000020085a7 */ /* 0x000ea400080010ff */
[----:B--2---:R-:W-:Y:S05]  /*bc50*/  @!P0 BRA `(.L_x_107) ;  /* 0xfffffffc00f08947 */ /* 0x004fea000383ffff */
[----:B------:R-:W-:Y:S05]  /*bc60*/  BRA `(.L_x_106) ;  /* 0xffffffac00cc7947 */ /* 0x000fea000383ffff */
.L_x_115:
[----:B-1----:R1:W2:Y:S02]  /*bc70*/  SYNCS.PHASECHK.TRANS64.TRYWAIT P0, [R0+URZ+0x20], R5 ;  /* 0x00002005000075a7 */ /* 0x0022a400080011ff */
[----:B--2---:R-:W-:Y:S05]  /*bc80*/  @!P0 NANOSLEEP.SYNCS 0x989680 ;  /* 0x009896800000895d */ /* 0x004fea0003900000 */
[----:B------:R-:W2:Y:S02]  /*bc90*/  @!P0 SYNCS.PHASECHK.TRANS64 P0, [R0+URZ+0x20], R5 ;  /* 0x00002005000085a7 */ /* 0x000ea400080010ff */
[----:B--2---:R-:W-:Y:S05]  /*bca0*/  @!P0 BRA `(.L_x_115) ;  /* 0xfffffffc00f08947 */ /* 0x004fea000383ffff */
[----:B------:R-:W-:Y:S05]  /*bcb0*/  BRA `(.L_x_114) ;  /* 0xffffffb800107947 */ /* 0x000fea000383ffff */
.L_x_123:
[----:B-1----:R1:W2:Y:S02]  /*bcc0*/  SYNCS.PHASECHK.TRANS64.TRYWAIT P0, [R0+URZ+0x20], R5 ;  /* 0x00002005000075a7 */ /* 0x0022a400080011ff */
[----:B--2---:R-:W-:Y:S05]  /*bcd0*/  @!P0 NANOSLEEP.SYNCS 0x989680 ;  /* 0x009896800000895d */ /* 0x004fea0003900000 */
[----:B------:R-:W2:Y:S02]  /*bce0*/  @!P0 SYNCS.PHASECHK.TRANS64 P0, [R0+URZ+0x20], R5 ;  /* 0x00002005000085a7 */ /* 0x000ea400080010ff */
[----:B--2---:R-:W-:Y:S05]  /*bcf0*/  @!P0 BRA `(.L_x_123) ;  /* 0xfffffffc00f08947 */ /* 0x004fea000383ffff */
[----:B------:R-:W-:Y:S05]  /*bd00*/  BRA `(.L_x_122) ;  /* 0xffffffc000587947 */ /* 0x000fea000383ffff */
.L_x_131:
[----:B-1----:R1:W2:Y:S02]  /*bd10*/  SYNCS.PHASECHK.TRANS64.TRYWAIT P0, [R0+URZ+0x20], R5 ;  /* 0x00002005000075a7 */ /* 0x0022a400080011ff */
[----:B--2---:R-:W-:Y:S05]  /*bd20*/  @!P0 NANOSLEEP.SYNCS 0x989680 ;  /* 0x009896800000895d */ /* 0x004fea0003900000 */
[----:B------:R-:W2:Y:S02]  /*bd30*/  @!P0 SYNCS.PHASECHK.TRANS64 P0, [R0+URZ+0x20], R5 ;  /* 0x00002005000085a7 */ /* 0x000ea400080010ff */
[----:B--2---:R-:W-:Y:S05]  /*bd40*/  @!P0 BRA `(.L_x_131) ;  /* 0xfffffffc00f08947 */ /* 0x004fea000383ffff */
[----:B------:R-:W-:Y:S05]  /*bd50*/  BRA `(.L_x_130) ;  /* 0xffffffc800ac7947 */ /* 0x000fea000383ffff */
.L_x_139:
[----:B-1----:R1:W2:Y:S02]  /*bd60*/  SYNCS.PHASECHK.TRANS64.TRYWAIT P0, [R0+URZ+0x20], R5 ;  /* 0x00002005000075a7 */ /* 0x0022a400080011ff */
[----:B--2---:R-:W-:Y:S05]  /*bd70*/  @!P0 NANOSLEEP.SYNCS 0x989680 ;  /* 0x009896800000895d */ /* 0x004fea0003900000 */
[----:B------:R-:W2:Y:S02]  /*bd80*/  @!P0 SYNCS.PHASECHK.TRANS64 P0, [R0+URZ+0x20], R5 ;  /* 0x00002005000085a7 */ /* 0x000ea400080010ff */
[----:B--2---:R-:W-:Y:S05]  /*bd90*/  @!P0 BRA `(.L_x_139) ;  /* 0xfffffffc00f08947 */ /* 0x004fea000383ffff */
[----:B------:R-:W-:Y:S05]  /*bda0*/  BRA `(.L_x_138) ;  /* 0xffffffd400107947 */ /* 0x000fea000383ffff */
.L_x_147:
[----:B-1----:R1:W2:Y:S02]  /*bdb0*/  SYNCS.PHASECHK.TRANS64.TRYWAIT P0, [R0+URZ+0x20], R5 ;  /* 0x00002005000075a7 */ /* 0x0022a400080011ff */
[----:B--2---:R-:W-:Y:S05]  /*bdc0*/  @!P0 NANOSLEEP.SYNCS 0x989680 ;  /* 0x009896800000895d */ /* 0x004fea0003900000 */
[----:B------:R-:W2:Y:S02]  /*bdd0*/  @!P0 SYNCS.PHASECHK.TRANS64 P0, [R0+URZ+0x20], R5 ;  /* 0x00002005000085a7 */ /* 0x000ea400080010ff */
[----:B--2---:R-:W-:Y:S05]  /*bde0*/  @!P0 BRA `(.L_x_147) ;  /* 0xfffffffc00f08947 */ /* 0x004fea000383ffff */
[----:B------:R-:W-:Y:S05]  /*bdf0*/  BRA `(.L_x_146) ;  /* 0xffffffdc00687947 */ /* 0x000fea000383ffff */
.L_x_155:
[----:B--2---:R2:W3:Y:S02]  /*be00*/  SYNCS.PHASECHK.TRANS64.TRYWAIT P0, [R0+URZ+0x20], R91 ;  /* 0x0000205b000075a7 */ /* 0x0044e400080011ff */
[----:B---3--:R-:W-:Y:S05]  /*be10*/  @!P0 NANOSLEEP.SYNCS 0x989680 ;  /* 0x009896800000895d */ /* 0x008fea0003900000 */
[----:B------:R-:W3:Y:S02]  /*be20*/  @!P0 SYNCS.PHASECHK.TRANS64 P0, [R0+URZ+0x20], R91 ;  /* 0x0000205b000085a7 */ /* 0x000ee400080010ff */
[----:B---3--:R-:W-:Y:S05]  /*be30*/  @!P0 BRA `(.L_x_155) ;  /* 0xfffffffc00f08947 */ /* 0x008fea000383ffff */
[----:B------:R-:W-:Y:S05]  /*be40*/  BRA `(.L_x_154) ;  /* 0xffffffe400c07947 */ /* 0x000fea000383ffff */
        .weak           $__internal_0_$__cuda_sm10x_tcgen05_guardrail_trap_col_being_dealloced_not_returned_by_alloc
        .type           $__internal_0_$__cuda_sm10x_tcgen05_guardrail_trap_col_being_dealloced_not_returned_by_alloc,@function
        .size           $__internal_0_$__cuda_sm10x_tcgen05_guardrail_trap_col_being_dealloced_not_returned_by_alloc,($__internal_1_$__cuda_sm10x_tcgen05_guardrail_trap_phase_invalid_during_alloc - $__internal_0_$__cuda_sm10x_tcgen05_guardrail_trap_col_being_dealloced_not_returned_by_alloc)
$__internal_0_$__cuda_sm10x_tcgen05_guardrail_trap_col_being_dealloced_not_returned_by_alloc:
[----:B------:R-:W-:Y:S05]  /*be50*/  BPT.TRAP 0x1 ;  /* 0x000000040000795c */ /* 0x000fea0000300000 */
[----:B------:R-:W-:-:S04]  /*be60*/  HFMA2 R3, -RZ, RZ, 0, 0 ;  /* 0x00000000ff037431 */ /* 0x000fc800000001ff */
[----:B------:R-:W-:Y:S05]  /*be70*/  RET.REL.NODEC R2 `(_ZN7cutlass13device_kernelINS_4gemm6kernel13GemmUniversalIN4cute5tupleIJiiiiEEENS1_10collective13CollectiveMmaINS1_35MainloopSm100TmaUmmaWarpSpecializedILi2ELi2ELi4ENS5_IJNS4_1CILi1EEESB_SB_EEEEENS5_IJNSA_ILi64EEENSA_ILi256EEESE_EEENS_10tfloat32_tENS5_IJlSB_lEEESH_SI_NS4_8TiledMMAINS4_8MMA_AtomIJNS4_17SM100_MMA_TF32_SSISH_SH_fLi64ELi256ELNS4_4UMMA5MajorE0ELSN_0ELNSM_7ScaleInE0ELSO_0EEEEEENS4_6LayoutISC_NS5_IJNSA_ILi0EEESS_SS_EEEEENS5_IJNS4_10UnderscoreESV_SV_EEEEENS4_13SM90_TMA_LOADENS4_14ComposedLayoutINS4_7SwizzleILi3ELi4ELi3EEENS4_18smem_ptr_flag_bitsILi32EEENSR_INS5_IJNSA_ILi8EEENSA_ILi32EEEEEENS5_IJS15_SB_EEEEEEEvNS4_8identityESY_S19_vS1A_EENS_8epilogue10collective18CollectiveEpilogueINS1C_23Sm100TmaWarpSpecializedILi4ELi2ELi16ELb1ELb0EEEJSG_NS5_IJNSR_ISE_SB_EENSR_IS15_SB_EEEEESH_SI_SH_SI_NS1C_6fusion15FusionCallbacksIS1G_NS1K_17LinearCombinationISH_fSH_fLNS_15FloatRoundStyleE2EEESG_S1J_JEEENS4_5SM1004TMEM4LOAD26SM100_TMEM_LOAD_16dp128b8xESY_S19_NS4_17SM75_U32x4_LDSM_NENS4_14SM90_TMA_STOREES19_NS4_17SM90_U32x4_STSM_NENS4_39AutoVectorizingCopyWithAssumedAlignmentILi128EEEEEEvvEEEEvNT_6ParamsE) ;  /* 0xffffff4002607950 */ /* 0x000fea0003c3ffff */
        .weak           $__internal_1_$__cuda_sm10x_tcgen05_guardrail_trap_phase_invalid_during_alloc
        .type           $__internal_1_$__cuda_sm10x_tcgen05_guardrail_trap_phase_invalid_during_alloc,@function
        .size           $__internal_1_$__cuda_sm10x_tcgen05_guardrail_trap_phase_invalid_during_alloc,($__internal_2_$__cuda_sm10x_tcgen05_guardrail_trap_unallocated_columns_being_dealloced - $__internal_1_$__cuda_sm10x_tcgen05_guardrail_trap_phase_invalid_during_alloc)
$__internal_1_$__cuda_sm10x_tcgen05_guardrail_trap_phase_invalid_during_alloc:
[----:B------:R-:W-:Y:S05]  /*be80*/  BPT.TRAP 0x1 ;  /* 0x000000040000795c */ /* 0x000fea0000300000 */
[----:B------:R-:W-:-:S04]  /*be90*/  MOV R3, 0x0 ;  /* 0x0000000000037802 */ /* 0x000fc80000000f00 */
[----:B------:R-:W-:Y:S05]  /*bea0*/  RET.REL.NODEC R2 `(_ZN7cutlass13device_kernelINS_4gemm6kernel13GemmUniversalIN4cute5tupleIJiiiiEEENS1_10collective13CollectiveMmaINS1_35MainloopSm100TmaUmmaWarpSpecializedILi2ELi2ELi4ENS5_IJNS4_1CILi1EEESB_SB_EEEEENS5_IJNSA_ILi64EEENSA_ILi256EEESE_EEENS_10tfloat32_tENS5_IJlSB_lEEESH_SI_NS4_8TiledMMAINS4_8MMA_AtomIJNS4_17SM100_MMA_TF32_SSISH_SH_fLi64ELi256ELNS4_4UMMA5MajorE0ELSN_0ELNSM_7ScaleInE0ELSO_0EEEEEENS4_6LayoutISC_NS5_IJNSA_ILi0EEESS_SS_EEEEENS5_IJNS4_10UnderscoreESV_SV_EEEEENS4_13SM90_TMA_LOADENS4_14ComposedLayoutINS4_7SwizzleILi3ELi4ELi3EEENS4_18smem_ptr_flag_bitsILi32EEENSR_INS5_IJNSA_ILi8EEENSA_ILi32EEEEEENS5_IJS15_SB_EEEEEEEvNS4_8identityESY_S19_vS1A_EENS_8epilogue10collective18CollectiveEpilogueINS1C_23Sm100TmaWarpSpecializedILi4ELi2ELi16ELb1ELb0EEEJSG_NS5_IJNSR_ISE_SB_EENSR_IS15_SB_EEEEESH_SI_SH_SI_NS1C_6fusion15FusionCallbacksIS1G_NS1K_17LinearCombinationISH_fSH_fLNS_15FloatRoundStyleE2EEESG_S1J_JEEENS4_5SM1004TMEM4LOAD26SM100_TMEM_LOAD_16dp128b8xESY_S19_NS4_17SM75_U32x4_LDSM_NENS4_14SM90_TMA_STOREES19_NS4_17SM90_U32x4_STSM_NENS4_39AutoVectorizingCopyWithAssumedAlignmentILi128EEEEEEvvEEEEvNT_6ParamsE) ;  /* 0xffffff4002547950 */ /* 0x000fea0003c3ffff */
        .weak           $__internal_2_$__cuda_sm10x_tcgen05_guardrail_trap_unallocated_columns_being_dealloced
        .type           $__internal_2_$__cuda_sm10x_tcgen05_guardrail_trap_unallocated_columns_being_dealloced,@function
        .size           $__internal_2_$__cuda_sm10x_tcgen05_guardrail_trap_unallocated_columns_being_dealloced,(.L_x_214 - $__internal_2_$__cuda_sm10x_tcgen05_guardrail_trap_unallocated_columns_being_dealloced)
$__internal_2_$__cuda_sm10x_tcgen05_guardrail_trap_unallocated_columns_being_dealloced:
[----:B------:R-:W-:Y:S05]  /*beb0*/  BPT.TRAP 0x1 ;  /* 0x000000040000795c */ /* 0x000fea0000300000 */
[----:B------:R-:W-:-:S04]  /*bec0*/  HFMA2 R3, -RZ, RZ, 0, 0 ;  /* 0x00000000ff037431 */ /* 0x000fc800000001ff */
[----:B------:R-:W-:Y:S05]  /*bed0*/  RET.REL.NODEC R2 `(_ZN7cutlass13device_kernelINS_4gemm6kernel13GemmUniversalIN4cute5tupleIJiiiiEEENS1_10collective13CollectiveMmaINS1_35MainloopSm100TmaUmmaWarpSpecializedILi2ELi2ELi4ENS5_IJNS4_1CILi1EEESB_SB_EEEEENS5_IJNSA_ILi64EEENSA_ILi256EEESE_EEENS_10tfloat32_tENS5_IJlSB_lEEESH_SI_NS4_8TiledMMAINS4_8MMA_AtomIJNS4_17SM100_MMA_TF32_SSISH_SH_fLi64ELi256ELNS4_4UMMA5MajorE0ELSN_0ELNSM_7ScaleInE0ELSO_0EEEEEENS4_6LayoutISC_NS5_IJNSA_ILi0EEESS_SS_EEEEENS5_IJNS4_10UnderscoreESV_SV_EEEEENS4_13SM90_TMA_LOADENS4_14ComposedLayoutINS4_7SwizzleILi3ELi4ELi3EEENS4_18smem_ptr_flag_bitsILi32EEENSR_INS5_IJNSA_ILi8EEENSA_ILi32EEEEEENS5_IJS15_SB_EEEEEEEvNS4_8identityESY_S19_vS1A_EENS_8epilogue10collective18CollectiveEpilogueINS1C_23Sm100TmaWarpSpecializedILi4ELi2ELi16ELb1ELb0EEEJSG_NS5_IJNSR_ISE_SB_EENSR_IS15_SB_EEEEESH_SI_SH_SI_NS1C_6fusion15FusionCallbacksIS1G_NS1K_17LinearCombinationISH_fSH_fLNS_15FloatRoundStyleE2EEESG_S1J_JEEENS4_5SM1004TMEM4LOAD26SM100_TMEM_LOAD_16dp128b8xESY_S19_NS4_17SM75_U32x4_LDSM_NENS4_14SM90_TMA_STOREES19_NS4_17SM90_U32x4_STSM_NENS4_39AutoVectorizingCopyWithAssumedAlignmentILi128EEEEEEvvEEEEvNT_6ParamsE) ;  /* 0xffffff4002487950 */ /* 0x000fea0003c3ffff */
.L_x_213:
[----:B------:R-:W-:-:S00]  /*bee0*/  BRA `(.L_x_213) ;  /* 0xfffffffc00fc7947 */ /* 0x000fc0000383ffff */
[----:B------:R-:W-:-:S00]  /*bef0*/  NOP ;  /* 0x0000000000007918 */ /* 0x000fc00000000000 */
        /* <DEDUP_REMOVED lines=8> */
.L_x_214:


//--------------------- .nv.global.init           --------------------------
	.section	.nv.global.init,"aw",@progbits
.nv.global.init:
	.type		$str$27,@object
	.size		$str$27,($str$28 - $str$27)
$str$27:
        /*0000*/ 	.byte	0x28, 0x61, 0x64, 0x64, 0x72, 0x65, 0x73, 0x73, 0x20, 0x26, 0x20, 0x6d, 0x61, 0x73, 0x6b, 0x29
        /*0010*/ 	.byte	0x20, 0x3d, 0x3d, 0x20, 0x30, 0x00
	.type		$str$28,@object
	.size		$str$28,($str$26 - $str$28)
$str$28:
        /*0016*/ 	.byte	0x2f, 0x74, 0x6d, 0x70, 0x2f, 0x63, 0x75, 0x74, 0x6c, 0x61, 0x73, 0x73, 0x5f, 0x73, 0x77, 0x65
        /*0026*/ 	.byte	0x65, 0x70, 0x5f, 0x73, 0x72, 0x63, 0x2f, 0x69, 0x6e, 0x63, 0x6c, 0x75, 0x64, 0x65, 0x2f, 0x63
        /*0036*/ 	.byte	0x75, 0x74, 0x65, 0x2f, 0x70, 0x6f, 0x69, 0x6e, 0x74, 0x65, 0x72, 0x5f, 0x66, 0x6c, 0x61, 0x67
        /*0046*/ 	.byte	0x67, 0x65, 0x64, 0x2e, 0x68, 0x70, 0x70, 0x00
	.type		$str$26,@object
	.size		$str$26,($str$25 - $str$26)
$str$26:
        /*004e*/ 	.byte	0x2f, 0x74, 0x6d, 0x70, 0x2f, 0x63, 0x75, 0x74, 0x6c, 0x61, 0x73, 0x73, 0x5f, 0x73, 0x77, 0x65
        /*005e*/ 	.byte	0x65, 0x70, 0x5f, 0x73, 0x72, 0x63, 0x2f, 0x69, 0x6e, 0x63, 0x6c, 0x75, 0x64, 0x65, 0x2f, 0x63
        /*006e*/ 	.byte	0x75, 0x74, 0x65, 0x2f, 0x61, 0x74, 0x6f, 0x6d, 0x2f, 0x63, 0x6f, 0x70, 0x79, 0x5f, 0x74, 0x72
        /*007e*/ 	.byte	0x61, 0x69, 0x74, 0x73, 0x5f, 0x73, 0x6d, 0x31, 0x30, 0x30, 0x2e, 0x68, 0x70, 0x70, 0x00
	.type		$str$25,@object
	.size		$str$25,(__unnamed_1 - $str$25)
$str$25:
        /*008d*/ 	.byte	0x28, 0x28, 0x75, 0x69, 0x6e, 0x74, 0x33, 0x32, 0x5f, 0x74, 0x28, 0x74, 0x68, 0x72, 0x65, 0x61
        /*009d*/ 	.byte	0x64, 0x49, 0x64, 0x78, 0x2e, 0x78, 0x29, 0x20, 0x2f, 0x20, 0x33, 0x32, 0x29, 0x20, 0x25, 0x20
        /*00ad*/ 	.byte	0x34, 0x29, 0x20, 0x3d, 0x3d, 0x20, 0x28, 0x28, 0x28, 0x74, 0x6d, 0x65, 0x6d, 0x5f, 0x61, 0x64
        /*00bd*/ 	.byte	0x64, 0x72, 0x20, 0x3e, 0x3e, 0x20, 0x31, 0x36, 0x29, 0x20, 0x2f, 0x20, 0x33, 0x32, 0x29, 0x20
        /*00cd*/ 	.byte	0x25, 0x20, 0x34, 0x29, 0x00
	.type		__unnamed_1,@object
	.size		__unnamed_1,(__unnamed_2 - __unnamed_1)
__unnamed_1:
        /*00d2*/ 	.byte	0x61, 0x75, 0x74, 0x6f, 0x20, 0x63, 0x75, 0x74, 0x65, 0x3a, 0x3a, 0x61, 0x73, 0x5f, 0x70, 0x6f
        /* <DEDUP_REMOVED lines=24> */
        /*0262*/ 	.byte	0x30, 0x34, 0x38, 0x3e, 0x3e, 0x3e, 0x3e, 0x5d, 0x00
	.type		__unnamed_2,@object
	.size		__unnamed_2,(.L_2 - __unnamed_2)
__unnamed_2:
        /* <DEDUP_REMOVED lines=45> */
        /*053b*/ 	.byte	0x3e, 0x3e, 0x3e, 0x5d, 0x00
.L_2:


//--------------------- .nv.shared._ZN7cutlass13device_kernelINS_4gemm6kernel13GemmUniversalIN4cute5tupleIJiiiiEEENS1_10collective13CollectiveMmaINS1_35MainloopSm100TmaUmmaWarpSpecializedILi2ELi2ELi4ENS5_IJNS4_1CILi1EEESB_SB_EEEEENS5_IJNSA_ILi64EEENSA_ILi256EEESE_EEENS_10tfloat32_tENS5_IJlSB_lEEESH_SI_NS4_8TiledMMAINS4_8MMA_AtomIJNS4_17SM100_MMA_TF32_SSISH_SH_fLi64ELi256ELNS4_4UMMA5MajorE0ELSN_0ELNSM_7ScaleInE0ELSO_0EEEEEENS4_6LayoutISC_NS5_IJNSA_ILi0EEESS_SS_EEEEENS5_IJNS4_10UnderscoreESV_SV_EEEEENS4_13SM90_TMA_LOADENS4_14ComposedLayoutINS4_7SwizzleILi3ELi4ELi3EEENS4_18smem_ptr_flag_bitsILi32EEENSR_INS5_IJNSA_ILi8EEENSA_ILi32EEEEEENS5_IJS15_SB_EEEEEEEvNS4_8identityESY_S19_vS1A_EENS_8epilogue10collective18CollectiveEpilogueINS1C_23Sm100TmaWarpSpecializedILi4ELi2ELi16ELb1ELb0EEEJSG_NS5_IJNSR_ISE_SB_EENSR_IS15_SB_EEEEESH_SI_SH_SI_NS1C_6fusion15FusionCallbacksIS1G_NS1K_17LinearCombinationISH_fSH_fLNS_15FloatRoundStyleE2EEESG_S1J_JEEENS4_5SM1004TMEM4LOAD26SM100_TMEM_LOAD_16dp128b8xESY_S19_NS4_17SM75_U32x4_LDSM_NENS4_14SM90_TMA_STOREES19_NS4_17SM90_U32x4_STSM_NENS4_39AutoVectorizingCopyWithAssumedAlignmentILi128EEEEEEvvEEEEvNT_6ParamsE --------------------------
	.section	.nv.shared._ZN7cutlass13device_kernelINS_4gemm6kernel13GemmUniversalIN4cute5tupleIJiiiiEEENS1_10collective13CollectiveMmaINS1_35MainloopSm100TmaUmmaWarpSpecializedILi2ELi2ELi4ENS5_IJNS4_1CILi1EEESB_SB_EEEEENS5_IJNSA_ILi64EEENSA_ILi256EEESE_EEENS_10tfloat32_tENS5_IJlSB_lEEESH_SI_NS4_8TiledMMAINS4_8MMA_AtomIJNS4_17SM100_MMA_TF32_SSISH_SH_fLi64ELi256ELNS4_4UMMA5MajorE0ELSN_0ELNSM_7ScaleInE0ELSO_0EEEEEENS4_6LayoutISC_NS5_IJNSA_ILi0EEESS_SS_EEEEENS5_IJNS4_10UnderscoreESV_SV_EEEEENS4_13SM90_TMA_LOADENS4_14ComposedLayoutINS4_7SwizzleILi3ELi4ELi3EEENS4_18smem_ptr_flag_bitsILi32EEENSR_INS5_IJNSA_ILi8EEENSA_ILi32EEEEEENS5_IJS15_SB_EEEEEEEvNS4_8identityESY_S19_vS1A_EENS_8epilogue10collective18CollectiveEpilogueINS1C_23Sm100TmaWarpSpecializedILi4ELi2ELi16ELb1ELb0EEEJSG_NS5_IJNSR_ISE_SB_EENSR_IS15_SB_EEEEESH_SI_SH_SI_NS1C_6fusion15FusionCallbacksIS1G_NS1K_17LinearCombinationISH_fSH_fLNS_15FloatRoundStyleE2EEESG_S1J_JEEENS4_5SM1004TMEM4LOAD26SM100_TMEM_LOAD_16dp128b8xESY_S19_NS4_17SM75_U32x4_LDSM_NENS4_14SM90_TMA_STOREES19_NS4_17SM90_U32x4_STSM_NENS4_39AutoVectorizingCopyWithAssumedAlignmentILi128EEEEEEvvEEEEvNT_6ParamsE,"aw",@nobits
	.sectionflags	@""
	.align	16
	.zero		1024


//--------------------- .nv.shared.reserved.0     --------------------------
	.section	.nv.shared.reserved.0,"aw",@nobits
	.weak		__nv_reservedSMEM_offset_0_alias
	.size		__nv_reservedSMEM_offset_0_alias, 0, 64
	.other		__nv_reservedSMEM_offset_0_alias,@"STO_CUDA_RESERVED_SHARED STV_DEFAULT"
__nv_reservedSMEM_offset_0_alias:
	.zero		0
.nv.shared.reserved.0:
	.zero		64
	.weak		__nv_reservedSMEM_tcgen05_partition
	.type		__nv_reservedSMEM_tcgen05_partition,@object
	.size		__nv_reservedSMEM_tcgen05_partition,(.L_0 - __nv_reservedSMEM_tcgen05_partition)
__nv_reservedSMEM_tcgen05_partition:
	.zero		32
.L_0:


//--------------------- .nv.global                --------------------------
	.section	.nv.global,"aw",@nobits
.nv.global:
	.type		_ZN40_INTERNAL_71a5aaaa_4_k_cu_339c06f5_299044cute1_E,@object
	.size		_ZN40_INTERNAL_71a5aaaa_4_k_cu_339c06f5_299044cute1_E,(_ZN40_INTERNAL_71a5aaaa_4_k_cu_339c06f5_299044cuda3std3__45__cpo6cbeginE - _ZN40_INTERNAL_71a5aaaa_4_k_cu_339c06f5_299044cute1_E)
_ZN40_INTERNAL_71a5aaaa_4_k_cu_339c06f5_299044cute1_E:
	.zero		1
	.type		_ZN40_INTERNAL_71a5aaaa_4_k_cu_339c06f5_299044cuda3std3__45__cpo6cbeginE,@object
	.size		_ZN40_INTERNAL_71a5aaaa_4_k_cu_339c06f5_299044cuda3std3__45__cpo6cbeginE,(_ZN40_INTERNAL_71a5aaaa_4_k_cu_339c06f5_299044cuda3std3__48in_placeE - _ZN40_INTERNAL_71a5aaaa_4_k_cu_339c06f5_299044cuda3std3__45__cpo6cbeginE)
_ZN40_INTERNAL_71a5aaaa_4_k_cu_339c06f5_299044cuda3std3__45__cpo6cbeginE:
	.zero		1
	.type		_ZN40_INTERNAL_71a5aaaa_4_k_cu_339c06f5_299044cuda3std3__48in_placeE,@object
	.size		_ZN40_INTERNAL_71a5aaaa_4_k_cu_339c06f5_299044cuda3std3__48in_placeE,(_ZN40_INTERNAL_71a5aaaa_4_k_cu_339c06f5_299044cuda3std6ranges3__45__cpo9iter_moveE - _ZN40_INTERNAL_71a5aaaa_4_k_cu_339c06f5_299044cuda3std3__48in_placeE)
_ZN40_INTERNAL_71a5aaaa_4_k_cu_339c06f5_299044cuda3std3__48in_placeE:
	.zero		1
	.type		_ZN40_INTERNAL_71a5aaaa_4_k_cu_339c06f5_299044cuda3std6ranges3__45__cpo9iter_moveE,@object
	.size		_ZN40_INTERNAL_71a5aaaa_4_k_cu_339c06f5_299044cuda3std6ranges3__45__cpo9iter_moveE,(_ZN40_INTERNAL_71a5aaaa_4_k_cu_339c06f5_299044cuda3std3__45__cpo5beginE - _ZN40_INTERNAL_71a5aaaa_4_k_cu_339c06f5_299044cuda3std6ranges3__45__cpo9iter_moveE)
_ZN40_INTERNAL_71a5aaaa_4_k_cu_339c06f5_299044cuda3std6ranges3__45__cpo9iter_moveE:
	.zero		1
	.type		_ZN40_INTERNAL_71a5aaaa_4_k_cu_339c06f5_299044cuda3std3__45__cpo5beginE,@object
	.size		_ZN40_INTERNAL_71a5aaaa_4_k_cu_339c06f5_299044cuda3std3__45__cpo5beginE,(_ZN40_INTERNAL_71a5aaaa_4_k_cu_339c06f5_299044cuda3std3__442_GLOBAL__N__71a5aaaa_4_k_cu_339c06f5_299046ignoreE - _ZN40_INTERNAL_71a5aaaa_4_k_cu_339c06f5_299044cuda3std3__45__cpo5beginE)
_ZN40_INTERNAL_71a5aaaa_4_k_cu_339c06f5_299044cuda3std3__45__cpo5beginE:
	.zero		1
	.type		_ZN40_INTERNAL_71a5aaaa_4_k_cu_339c06f5_299044cuda3std3__442_GLOBAL__N__71a5aaaa_4_k_cu_339c06f5_299046ignoreE,@object
	.size		_ZN40_INTERNAL_71a5aaaa_4_k_cu_339c06f5_299044cuda3std3__442_GLOBAL__N__71a5aaaa_4_k_cu_339c06f5_299046ignoreE,(_ZN40_INTERNAL_71a5aaaa_4_k_cu_339c06f5_299044cute7productE - _ZN40_INTERNAL_71a5aaaa_4_k_cu_339c06f5_299044cuda3std3__442_GLOBAL__N__71a5aaaa_4_k_cu_339c06f5_299046ignoreE)
_ZN40_INTERNAL_71a5aaaa_4_k_cu_339c06f5_299044cuda3std3__442_GLOBAL__N__71a5aaaa_4_k_cu_339c06f5_299046ignoreE:
	.zero		1
	.type		_ZN40_INTERNAL_71a5aaaa_4_k_cu_339c06f5_299044cute7productE,@object
	.size		_ZN40_INTERNAL_71a5aaaa_4_k_cu_339c06f5_299044cute7productE,(_ZN40_INTERNAL_71a5aaaa_4_k_cu_339c06f5_299044cuda3std3__45__cpo3endE - _ZN40_INTERNAL_71a5aaaa_4_k_cu_339c06f5_299044cute7productE)
_ZN40_INTERNAL_71a5aaaa_4_k_cu_339c06f5_299044cute7productE:
	.zero		1
	.type		_ZN40_INTERNAL_71a5aaaa_4_k_cu_339c06f5_299044cuda3std3__45__cpo3endE,@object
	.size		_ZN40_INTERNAL_71a5aaaa_4_k_cu_339c06f5_299044cuda3std3__45__cpo3endE,(_ZN40_INTERNAL_71a5aaaa_4_k_cu_339c06f5_299044cuda3std3__419piecewise_constructE - _ZN40_INTERNAL_71a5aaaa_4_k_cu_339c06f5_299044cuda3std3__45__cpo3endE)
_ZN40_INTERNAL_71a5aaaa_4_k_cu_339c06f5_299044cuda3std3__45__cpo3endE:
	.zero		1
	.type		_ZN40_INTERNAL_71a5aaaa_4_k_cu_339c06f5_299044cuda3std3__419piecewise_constructE,@object
	.size		_ZN40_INTERNAL_71a5aaaa_4_k_cu_339c06f5_299044cuda3std3__419piecewise_constructE,(_ZN40_INTERNAL_71a5aaaa_4_k_cu_339c06f5_299044cuda3std3__45__cpo4cendE - _ZN40_INTERNAL_71a5aaaa_4_k_cu_339c06f5_299044cuda3std3__419piecewise_constructE)
_ZN40_INTERNAL_71a5aaaa_4_k_cu_339c06f5_299044cuda3std3__419piecewise_constructE:
	.zero		1
	.type		_ZN40_INTERNAL_71a5aaaa_4_k_cu_339c06f5_299044cuda3std3__45__cpo4cendE,@object
	.size		_ZN40_INTERNAL_71a5aaaa_4_k_cu_339c06f5_299044cuda3std3__45__cpo4cendE,(_ZN40_INTERNAL_71a5aaaa_4_k_cu_339c06f5_299044cuda3std6ranges3__45__cpo4swapE - _ZN40_INTERNAL_71a5aaaa_4_k_cu_339c06f5_299044cuda3std3__45__cpo4cendE)
_ZN40_INTERNAL_71a5aaaa_4_k_cu_339c06f5_299044cuda3std3__45__cpo4cendE:
	.zero		1
	.type		_ZN40_INTERNAL_71a5aaaa_4_k_cu_339c06f5_299044cuda3std6ranges3__45__cpo4swapE,@object
	.size		_ZN40_INTERNAL_71a5aaaa_4_k_cu_339c06f5_299044cuda3std6ranges3__45__cpo4swapE,(.L_10 - _ZN40_INTERNAL_71a5aaaa_4_k_cu_339c06f5_299044cuda3std6ranges3__45__cpo4swapE)
_ZN40_INTERNAL_71a5aaaa_4_k_cu_339c06f5_299044cuda3std6ranges3__45__cpo4swapE:
	.zero		1
.L_10:


//--------------------- .nv.constant0._ZN7cutlass13device_kernelINS_4gemm6kernel13GemmUniversalIN4cute5tupleIJiiiiEEENS1_10collective13CollectiveMmaINS1_35MainloopSm100TmaUmmaWarpSpecializedILi2ELi2ELi4ENS5_IJNS4_1CILi1EEESB_SB_EEEEENS5_IJNSA_ILi64EEENSA_ILi256EEESE_EEENS_10tfloat32_tENS5_IJlSB_lEEESH_SI_NS4_8TiledMMAINS4_8MMA_AtomIJNS4_17SM100_MMA_TF32_SSISH_SH_fLi64ELi256ELNS4_4UMMA5MajorE0ELSN_0ELNSM_7ScaleInE0ELSO_0EEEEEENS4_6LayoutISC_NS5_IJNSA_ILi0EEESS_SS_EEEEENS5_IJNS4_10UnderscoreESV_SV_EEEEENS4_13SM90_TMA_LOADENS4_14ComposedLayoutINS4_7SwizzleILi3ELi4ELi3EEENS4_18smem_ptr_flag_bitsILi32EEENSR_INS5_IJNSA_ILi8EEENSA_ILi32EEEEEENS5_IJS15_SB_EEEEEEEvNS4_8identityESY_S19_vS1A_EENS_8epilogue10collective18CollectiveEpilogueINS1C_23Sm100TmaWarpSpecializedILi4ELi2ELi16ELb1ELb0EEEJSG_NS5_IJNSR_ISE_SB_EENSR_IS15_SB_EEEEESH_SI_SH_SI_NS1C_6fusion15FusionCallbacksIS1G_NS1K_17LinearCombinationISH_fSH_fLNS_15FloatRoundStyleE2EEESG_S1J_JEEENS4_5SM1004TMEM4LOAD26SM100_TMEM_LOAD_16dp128b8xESY_S19_NS4_17SM75_U32x4_LDSM_NENS4_14SM90_TMA_STOREES19_NS4_17SM90_U32x4_STSM_NENS4_39AutoVectorizingCopyWithAssumedAlignmentILi128EEEEEEvvEEEEvNT_6ParamsE --------------------------
	.section	.nv.constant0._ZN7cutlass13device_kernelINS_4gemm6kernel13GemmUniversalIN4cute5tupleIJiiiiEEENS1_10collective13CollectiveMmaINS1_35MainloopSm100TmaUmmaWarpSpecializedILi2ELi2ELi4ENS5_IJNS4_1CILi1EEESB_SB_EEEEENS5_IJNSA_ILi64EEENSA_ILi256EEESE_EEENS_10tfloat32_tENS5_IJlSB_lEEESH_SI_NS4_8TiledMMAINS4_8MMA_AtomIJNS4_17SM100_MMA_TF32_SSISH_SH_fLi64ELi256ELNS4_4UMMA5MajorE0ELSN_0ELNSM_7ScaleInE0ELSO_0EEEEEENS4_6LayoutISC_NS5_IJNSA_ILi0EEESS_SS_EEEEENS5_IJNS4_10UnderscoreESV_SV_EEEEENS4_13SM90_TMA_LOADENS4_14ComposedLayoutINS4_7SwizzleILi3ELi4ELi3EEENS4_18smem_ptr_flag_bitsILi32EEENSR_INS5_IJNSA_ILi8EEENSA_ILi32EEEEEENS5_IJS15_SB_EEEEEEEvNS4_8identityESY_S19_vS1A_EENS_8epilogue10collective18CollectiveEpilogueINS1C_23Sm100TmaWarpSpecializedILi4ELi2ELi16ELb1ELb0EEEJSG_NS5_IJNSR_ISE_SB_EENSR_IS15_SB_EEEEESH_SI_SH_SI_NS1C_6fusion15FusionCallbacksIS1G_NS1K_17LinearCombinationISH_fSH_fLNS_15FloatRoundStyleE2EEESG_S1J_JEEENS4_5SM1004TMEM4LOAD26SM100_TMEM_LOAD_16dp128b8xESY_S19_NS4_17SM75_U32x4_LDSM_NENS4_14SM90_TMA_STOREES19_NS4_17SM90_U32x4_STSM_NENS4_39AutoVectorizingCopyWithAssumedAlignmentILi128EEEEEEvvEEEEvNT_6ParamsE,"a",@progbits
	.sectionflags	@""
	.align	4
.nv.constant0._ZN7cutlass13device_kernelINS_4gemm6kernel13GemmUniversalIN4cute5tupleIJiiiiEEENS1_10collective13CollectiveMmaINS1_35MainloopSm100TmaUmmaWarpSpecializedILi2ELi2ELi4ENS5_IJNS4_1CILi1EEESB_SB_EEEEENS5_IJNSA_ILi64EEENSA_ILi256EEESE_EEENS_10tfloat32_tENS5_IJlSB_lEEESH_SI_NS4_8TiledMMAINS4_8MMA_AtomIJNS4_17SM100_MMA_TF32_SSISH_SH_fLi64ELi256ELNS4_4UMMA5MajorE0ELSN_0ELNSM_7ScaleInE0ELSO_0EEEEEENS4_6LayoutISC_NS5_IJNSA_ILi0EEESS_SS_EEEEENS5_IJNS4_10UnderscoreESV_SV_EEEEENS4_13SM90_TMA_LOADENS4_14ComposedLayoutINS4_7SwizzleILi3ELi4ELi3EEENS4_18smem_ptr_flag_bitsILi32EEENSR_INS5_IJNSA_ILi8EEENSA_ILi32EEEEEENS5_IJS15_SB_EEEEEEEvNS4_8identityESY_S19_vS1A_EENS_8epilogue10collective18CollectiveEpilogueINS1C_23Sm100TmaWarpSpecializedILi4ELi2ELi16ELb1ELb0EEEJSG_NS5_IJNSR_ISE_SB_EENSR_IS15_SB_EEEEESH_SI_SH_SI_NS1C_6fusion15FusionCallbacksIS1G_NS1K_17LinearCombinationISH_fSH_fLNS_15FloatRoundStyleE2EEESG_S1J_JEEENS4_5SM1004TMEM4LOAD26SM100_TMEM_LOAD_16dp128b8xESY_S19_NS4_17SM75_U32x4_LDSM_NENS4_14SM90_TMA_STOREES19_NS4_17SM90_U32x4_STSM_NENS4_39AutoVectorizingCopyWithAssumedAlignmentILi128EEEEEEvvEEEEvNT_6ParamsE:
	.zero		2944


//--------------------- SYMBOLS --------------------------

	.type		.nv.reservedSmem.offset0,@object
	.size		.nv.reservedSmem.offset0,0x4
	.type		.nv.reservedSmem.cap,@object
	.size		.nv.reservedSmem.cap,0x4
	.type		__assertfail,@function
